//
// Generated by NVIDIA NVVM Compiler
//
// Compiler Build ID: CL-36424714
// Cuda compilation tools, release 13.0, V13.0.88
// Based on NVVM 20.0.0
//

.version 9.0
.target sm_100
.address_size 64

	// .globl	_Z12setup_kernelP17curandStateXORWOW
.extern .func __assertfail
(
	.param .b64 __assertfail_param_0,
	.param .b64 __assertfail_param_1,
	.param .b32 __assertfail_param_2,
	.param .b64 __assertfail_param_3,
	.param .b64 __assertfail_param_4
)
;
.global .align 4 .b8 precalc_xorwow_matrix[102400];
.global .align 4 .b8 precalc_xorwow_offset_matrix[102400];
.global .align 4 .b8 mrg32k3aM1[2304];
.global .align 4 .b8 mrg32k3aM2[2304];
.global .align 4 .b8 mrg32k3aM1SubSeq[2016];
.global .align 4 .b8 mrg32k3aM2SubSeq[2016];
.global .align 4 .b8 mrg32k3aM1Seq[2304];
.global .align 4 .b8 mrg32k3aM2Seq[2304];
.const .align 8 .b8 __cr_lgamma_table[72];
.global .align 1 .b8 __unnamed_1[78] = {118, 111, 105, 100, 32, 103, 101, 110, 101, 114, 97, 116, 101, 95, 107, 101, 114, 110, 101, 108, 40, 99, 117, 114, 97, 110, 100, 83, 116, 97, 116, 101, 88, 79, 82, 87, 79, 87, 32, 42, 44, 32, 105, 110, 116, 44, 32, 84, 44, 32, 84, 44, 32, 84, 32, 42, 44, 32, 105, 110, 116, 41, 32, 91, 119, 105, 116, 104, 32, 84, 32, 61, 32, 105, 110, 116, 93};
.global .align 1 .b8 __unnamed_2[88] = {118, 111, 105, 100, 32, 103, 101, 110, 101, 114, 97, 116, 101, 95, 107, 101, 114, 110, 101, 108, 40, 99, 117, 114, 97, 110, 100, 83, 116, 97, 116, 101, 88, 79, 82, 87, 79, 87, 32, 42, 44, 32, 105, 110, 116, 44, 32, 84, 44, 32, 84, 44, 32, 84, 32, 42, 44, 32, 105, 110, 116, 41, 32, 91, 119, 105, 116, 104, 32, 84, 32, 61, 32, 117, 110, 115, 105, 103, 110, 101, 100, 32, 99, 104, 97, 114, 93};
.extern .shared .align 16 .b8 sdata[];
.global .align 1 .b8 $str[23] = {109, 121, 114, 97, 110, 100, 32, 60, 61, 32, 109, 97, 120, 95, 114, 97, 110, 100, 95, 105, 110, 116};
.global .align 1 .b8 $str$1[27] = {47, 116, 109, 112, 47, 115, 97, 115, 115, 95, 99, 117, 95, 101, 121, 52, 108, 51, 51, 114, 54, 47, 107, 46, 99, 117};
.global .align 1 .b8 $str$2[23] = {109, 121, 114, 97, 110, 100, 32, 62, 61, 32, 109, 105, 110, 95, 114, 97, 110, 100, 95, 105, 110, 116};

.visible .entry _Z12setup_kernelP17curandStateXORWOW(
	.param .u64 .ptr .align 1 _Z12setup_kernelP17curandStateXORWOW_param_0
)
{
	.reg .pred 	%p<24>;
	.reg .b32 	%r<406>;
	.reg .b64 	%rd<18>;

	ld.param.u64 	%rd8, [_Z12setup_kernelP17curandStateXORWOW_param_0];
	cvta.to.global.u64 	%rd9, %rd8;
	mov.u32 	%r182, %tid.x;
	mov.u32 	%r183, %ntid.x;
	mov.u32 	%r184, %ctaid.x;
	mad.lo.s32 	%r185, %r183, %r184, %r182;
	cvt.s64.s32 	%rd17, %r185;
	mul.wide.s32 	%rd10, %r185, 48;
	add.s64 	%rd2, %rd9, %rd10;
	mov.b32 	%r186, 1593684748;
	mov.b32 	%r187, 832094735;
	st.global.v2.u32 	[%rd2], {%r187, %r186};
	mov.b32 	%r188, -123459836;
	mov.b32 	%r189, 1111207954;
	st.global.v2.u32 	[%rd2+8], {%r189, %r188};
	mov.b32 	%r190, 1476011280;
	mov.b32 	%r191, -589760388;
	st.global.v2.u32 	[%rd2+16], {%r191, %r190};
	setp.eq.s32 	%p1, %r185, 0;
	@%p1 bra 	$L__BB0_42;
	mov.b32 	%r312, 0;
	mov.u64 	%rd12, precalc_xorwow_matrix;
$L__BB0_2:
	and.b64  	%rd4, %rd17, 3;
	setp.eq.s64 	%p2, %rd4, 0;
	@%p2 bra 	$L__BB0_41;
	mul.wide.u32 	%rd11, %r312, 3200;
	add.s64 	%rd5, %rd12, %rd11;
	cvt.u32.u64 	%r2, %rd4;
	mov.b32 	%r313, 0;
$L__BB0_4:
	mov.b32 	%r326, 0;
	mov.u32 	%r327, %r326;
	mov.u32 	%r328, %r326;
	mov.u32 	%r329, %r326;
	mov.u32 	%r330, %r326;
	mov.u32 	%r319, %r326;
$L__BB0_5:
	mul.wide.u32 	%rd13, %r319, 4;
	add.s64 	%rd14, %rd2, %rd13;
	ld.global.u32 	%r10, [%rd14+4];
	shl.b32 	%r11, %r319, 5;
	mov.b32 	%r325, 0;
$L__BB0_6:
	.pragma "nounroll";
	shr.u32 	%r196, %r10, %r325;
	and.b32  	%r197, %r196, 1;
	setp.eq.b32 	%p3, %r197, 1;
	not.pred 	%p4, %p3;
	add.s32 	%r198, %r11, %r325;
	mul.lo.s32 	%r199, %r198, 5;
	mul.wide.u32 	%rd15, %r199, 4;
	add.s64 	%rd6, %rd5, %rd15;
	@%p4 bra 	$L__BB0_8;
	ld.global.u32 	%r200, [%rd6];
	xor.b32  	%r330, %r330, %r200;
	ld.global.u32 	%r201, [%rd6+4];
	xor.b32  	%r329, %r329, %r201;
	ld.global.u32 	%r202, [%rd6+8];
	xor.b32  	%r328, %r328, %r202;
	ld.global.u32 	%r203, [%rd6+12];
	xor.b32  	%r327, %r327, %r203;
	ld.global.u32 	%r204, [%rd6+16];
	xor.b32  	%r326, %r326, %r204;
$L__BB0_8:
	and.b32  	%r206, %r196, 2;
	setp.eq.s32 	%p5, %r206, 0;
	@%p5 bra 	$L__BB0_10;
	ld.global.u32 	%r207, [%rd6+20];
	xor.b32  	%r330, %r330, %r207;
	ld.global.u32 	%r208, [%rd6+24];
	xor.b32  	%r329, %r329, %r208;
	ld.global.u32 	%r209, [%rd6+28];
	xor.b32  	%r328, %r328, %r209;
	ld.global.u32 	%r210, [%rd6+32];
	xor.b32  	%r327, %r327, %r210;
	ld.global.u32 	%r211, [%rd6+36];
	xor.b32  	%r326, %r326, %r211;
$L__BB0_10:
	and.b32  	%r213, %r196, 4;
	setp.eq.s32 	%p6, %r213, 0;
	@%p6 bra 	$L__BB0_12;
	ld.global.u32 	%r214, [%rd6+40];
	xor.b32  	%r330, %r330, %r214;
	ld.global.u32 	%r215, [%rd6+44];
	xor.b32  	%r329, %r329, %r215;
	ld.global.u32 	%r216, [%rd6+48];
	xor.b32  	%r328, %r328, %r216;
	ld.global.u32 	%r217, [%rd6+52];
	xor.b32  	%r327, %r327, %r217;
	ld.global.u32 	%r218, [%rd6+56];
	xor.b32  	%r326, %r326, %r218;
$L__BB0_12:
	and.b32  	%r220, %r196, 8;
	setp.eq.s32 	%p7, %r220, 0;
	@%p7 bra 	$L__BB0_14;
	ld.global.u32 	%r221, [%rd6+60];
	xor.b32  	%r330, %r330, %r221;
	ld.global.u32 	%r222, [%rd6+64];
	xor.b32  	%r329, %r329, %r222;
	ld.global.u32 	%r223, [%rd6+68];
	xor.b32  	%r328, %r328, %r223;
	ld.global.u32 	%r224, [%rd6+72];
	xor.b32  	%r327, %r327, %r224;
	ld.global.u32 	%r225, [%rd6+76];
	xor.b32  	%r326, %r326, %r225;
$L__BB0_14:
	and.b32  	%r227, %r196, 16;
	setp.eq.s32 	%p8, %r227, 0;
	@%p8 bra 	$L__BB0_16;
	ld.global.u32 	%r228, [%rd6+80];
	xor.b32  	%r330, %r330, %r228;
	ld.global.u32 	%r229, [%rd6+84];
	xor.b32  	%r329, %r329, %r229;
	ld.global.u32 	%r230, [%rd6+88];
	xor.b32  	%r328, %r328, %r230;
	ld.global.u32 	%r231, [%rd6+92];
	xor.b32  	%r327, %r327, %r231;
	ld.global.u32 	%r232, [%rd6+96];
	xor.b32  	%r326, %r326, %r232;
$L__BB0_16:
	and.b32  	%r234, %r196, 32;
	setp.eq.s32 	%p9, %r234, 0;
	@%p9 bra 	$L__BB0_18;
	ld.global.u32 	%r235, [%rd6+100];
	xor.b32  	%r330, %r330, %r235;
	ld.global.u32 	%r236, [%rd6+104];
	xor.b32  	%r329, %r329, %r236;
	ld.global.u32 	%r237, [%rd6+108];
	xor.b32  	%r328, %r328, %r237;
	ld.global.u32 	%r238, [%rd6+112];
	xor.b32  	%r327, %r327, %r238;
	ld.global.u32 	%r239, [%rd6+116];
	xor.b32  	%r326, %r326, %r239;
$L__BB0_18:
	and.b32  	%r241, %r196, 64;
	setp.eq.s32 	%p10, %r241, 0;
	@%p10 bra 	$L__BB0_20;
	ld.global.u32 	%r242, [%rd6+120];
	xor.b32  	%r330, %r330, %r242;
	ld.global.u32 	%r243, [%rd6+124];
	xor.b32  	%r329, %r329, %r243;
	ld.global.u32 	%r244, [%rd6+128];
	xor.b32  	%r328, %r328, %r244;
	ld.global.u32 	%r245, [%rd6+132];
	xor.b32  	%r327, %r327, %r245;
	ld.global.u32 	%r246, [%rd6+136];
	xor.b32  	%r326, %r326, %r246;
$L__BB0_20:
	and.b32  	%r248, %r196, 128;
	setp.eq.s32 	%p11, %r248, 0;
	@%p11 bra 	$L__BB0_22;
	ld.global.u32 	%r249, [%rd6+140];
	xor.b32  	%r330, %r330, %r249;
	ld.global.u32 	%r250, [%rd6+144];
	xor.b32  	%r329, %r329, %r250;
	ld.global.u32 	%r251, [%rd6+148];
	xor.b32  	%r328, %r328, %r251;
	ld.global.u32 	%r252, [%rd6+152];
	xor.b32  	%r327, %r327, %r252;
	ld.global.u32 	%r253, [%rd6+156];
	xor.b32  	%r326, %r326, %r253;
$L__BB0_22:
	and.b32  	%r255, %r196, 256;
	setp.eq.s32 	%p12, %r255, 0;
	@%p12 bra 	$L__BB0_24;
	ld.global.u32 	%r256, [%rd6+160];
	xor.b32  	%r330, %r330, %r256;
	ld.global.u32 	%r257, [%rd6+164];
	xor.b32  	%r329, %r329, %r257;
	ld.global.u32 	%r258, [%rd6+168];
	xor.b32  	%r328, %r328, %r258;
	ld.global.u32 	%r259, [%rd6+172];
	xor.b32  	%r327, %r327, %r259;
	ld.global.u32 	%r260, [%rd6+176];
	xor.b32  	%r326, %r326, %r260;
$L__BB0_24:
	and.b32  	%r262, %r196, 512;
	setp.eq.s32 	%p13, %r262, 0;
	@%p13 bra 	$L__BB0_26;
	ld.global.u32 	%r263, [%rd6+180];
	xor.b32  	%r330, %r330, %r263;
	ld.global.u32 	%r264, [%rd6+184];
	xor.b32  	%r329, %r329, %r264;
	ld.global.u32 	%r265, [%rd6+188];
	xor.b32  	%r328, %r328, %r265;
	ld.global.u32 	%r266, [%rd6+192];
	xor.b32  	%r327, %r327, %r266;
	ld.global.u32 	%r267, [%rd6+196];
	xor.b32  	%r326, %r326, %r267;
$L__BB0_26:
	and.b32  	%r269, %r196, 1024;
	setp.eq.s32 	%p14, %r269, 0;
	@%p14 bra 	$L__BB0_28;
	ld.global.u32 	%r270, [%rd6+200];
	xor.b32  	%r330, %r330, %r270;
	ld.global.u32 	%r271, [%rd6+204];
	xor.b32  	%r329, %r329, %r271;
	ld.global.u32 	%r272, [%rd6+208];
	xor.b32  	%r328, %r328, %r272;
	ld.global.u32 	%r273, [%rd6+212];
	xor.b32  	%r327, %r327, %r273;
	ld.global.u32 	%r274, [%rd6+216];
	xor.b32  	%r326, %r326, %r274;
$L__BB0_28:
	and.b32  	%r276, %r196, 2048;
	setp.eq.s32 	%p15, %r276, 0;
	@%p15 bra 	$L__BB0_30;
	ld.global.u32 	%r277, [%rd6+220];
	xor.b32  	%r330, %r330, %r277;
	ld.global.u32 	%r278, [%rd6+224];
	xor.b32  	%r329, %r329, %r278;
	ld.global.u32 	%r279, [%rd6+228];
	xor.b32  	%r328, %r328, %r279;
	ld.global.u32 	%r280, [%rd6+232];
	xor.b32  	%r327, %r327, %r280;
	ld.global.u32 	%r281, [%rd6+236];
	xor.b32  	%r326, %r326, %r281;
$L__BB0_30:
	and.b32  	%r283, %r196, 4096;
	setp.eq.s32 	%p16, %r283, 0;
	@%p16 bra 	$L__BB0_32;
	ld.global.u32 	%r284, [%rd6+240];
	xor.b32  	%r330, %r330, %r284;
	ld.global.u32 	%r285, [%rd6+244];
	xor.b32  	%r329, %r329, %r285;
	ld.global.u32 	%r286, [%rd6+248];
	xor.b32  	%r328, %r328, %r286;
	ld.global.u32 	%r287, [%rd6+252];
	xor.b32  	%r327, %r327, %r287;
	ld.global.u32 	%r288, [%rd6+256];
	xor.b32  	%r326, %r326, %r288;
$L__BB0_32:
	and.b32  	%r290, %r196, 8192;
	setp.eq.s32 	%p17, %r290, 0;
	@%p17 bra 	$L__BB0_34;
	ld.global.u32 	%r291, [%rd6+260];
	xor.b32  	%r330, %r330, %r291;
	ld.global.u32 	%r292, [%rd6+264];
	xor.b32  	%r329, %r329, %r292;
	ld.global.u32 	%r293, [%rd6+268];
	xor.b32  	%r328, %r328, %r293;
	ld.global.u32 	%r294, [%rd6+272];
	xor.b32  	%r327, %r327, %r294;
	ld.global.u32 	%r295, [%rd6+276];
	xor.b32  	%r326, %r326, %r295;
$L__BB0_34:
	and.b32  	%r297, %r196, 16384;
	setp.eq.s32 	%p18, %r297, 0;
	@%p18 bra 	$L__BB0_36;
	ld.global.u32 	%r298, [%rd6+280];
	xor.b32  	%r330, %r330, %r298;
	ld.global.u32 	%r299, [%rd6+284];
	xor.b32  	%r329, %r329, %r299;
	ld.global.u32 	%r300, [%rd6+288];
	xor.b32  	%r328, %r328, %r300;
	ld.global.u32 	%r301, [%rd6+292];
	xor.b32  	%r327, %r327, %r301;
	ld.global.u32 	%r302, [%rd6+296];
	xor.b32  	%r326, %r326, %r302;
$L__BB0_36:
	and.b32  	%r304, %r196, 32768;
	setp.eq.s32 	%p19, %r304, 0;
	@%p19 bra 	$L__BB0_38;
	ld.global.u32 	%r305, [%rd6+300];
	xor.b32  	%r330, %r330, %r305;
	ld.global.u32 	%r306, [%rd6+304];
	xor.b32  	%r329, %r329, %r306;
	ld.global.u32 	%r307, [%rd6+308];
	xor.b32  	%r328, %r328, %r307;
	ld.global.u32 	%r308, [%rd6+312];
	xor.b32  	%r327, %r327, %r308;
	ld.global.u32 	%r309, [%rd6+316];
	xor.b32  	%r326, %r326, %r309;
$L__BB0_38:
	add.s32 	%r325, %r325, 16;
	setp.ne.s32 	%p20, %r325, 32;
	@%p20 bra 	$L__BB0_6;
	mad.lo.s32 	%r310, %r319, -31, %r11;
	add.s32 	%r319, %r310, 1;
	setp.ne.s32 	%p21, %r319, 5;
	@%p21 bra 	$L__BB0_5;
	st.global.u32 	[%rd2+4], %r330;
	st.global.u32 	[%rd2+8], %r329;
	st.global.u32 	[%rd2+12], %r328;
	st.global.u32 	[%rd2+16], %r327;
	st.global.u32 	[%rd2+20], %r326;
	add.s32 	%r313, %r313, 1;
	setp.lt.u32 	%p22, %r313, %r2;
	@%p22 bra 	$L__BB0_4;
$L__BB0_41:
	shr.u64 	%rd7, %rd17, 2;
	add.s32 	%r312, %r312, 1;
	setp.gt.u64 	%p23, %rd17, 3;
	mov.u64 	%rd17, %rd7;
	@%p23 bra 	$L__BB0_2;
$L__BB0_42:
	mov.b32 	%r311, 0;
	st.global.v2.u32 	[%rd2+24], {%r311, %r311};
	st.global.u32 	[%rd2+32], %r311;
	mov.b64 	%rd16, 0;
	st.global.u64 	[%rd2+40], %rd16;
	ret;

}
	// .globl	_Z15vectorSumSharedPiS_i
.visible .entry _Z15vectorSumSharedPiS_i(
	.param .u64 .ptr .align 1 _Z15vectorSumSharedPiS_i_param_0,
	.param .u64 .ptr .align 1 _Z15vectorSumSharedPiS_i_param_1,
	.param .u32 _Z15vectorSumSharedPiS_i_param_2
)
{
	.reg .pred 	%p<6>;
	.reg .b32 	%r<25>;
	.reg .b64 	%rd<10>;
	.reg .b64 	%fd<6>;

	ld.param.u64 	%rd1, [_Z15vectorSumSharedPiS_i_param_0];
	ld.param.u64 	%rd2, [_Z15vectorSumSharedPiS_i_param_1];
	ld.param.u32 	%r9, [_Z15vectorSumSharedPiS_i_param_2];
	mov.u32 	%r1, %tid.x;
	mov.u32 	%r2, %ctaid.x;
	mov.u32 	%r3, %ntid.x;
	mad.lo.s32 	%r4, %r2, %r3, %r1;
	setp.ge.u32 	%p1, %r4, %r9;
	@%p1 bra 	$L__BB1_9;
	cvta.to.global.u64 	%rd4, %rd1;
	mul.wide.u32 	%rd5, %r4, 4;
	add.s64 	%rd6, %rd4, %rd5;
	ld.global.u32 	%r13, [%rd6];
	cvt.rn.f64.s32 	%fd1, %r13;
	shl.b32 	%r14, %r1, 3;
	mov.u32 	%r15, sdata;
	add.s32 	%r16, %r15, %r14;
	st.shared.f64 	[%r16], %fd1;
	bar.sync 	0;
	setp.lt.u32 	%p2, %r3, 2;
	@%p2 bra 	$L__BB1_6;
	mov.b32 	%r24, 1;
$L__BB1_3:
	shl.b32 	%r6, %r24, 1;
	mul.lo.s32 	%r7, %r6, %r1;
	add.s32 	%r8, %r7, %r24;
	setp.ge.u32 	%p3, %r8, %r3;
	@%p3 bra 	$L__BB1_5;
	shl.b32 	%r18, %r8, 3;
	add.s32 	%r20, %r15, %r18;
	ld.shared.f64 	%fd2, [%r20];
	shl.b32 	%r21, %r7, 3;
	add.s32 	%r22, %r15, %r21;
	ld.shared.f64 	%fd3, [%r22];
	add.f64 	%fd4, %fd2, %fd3;
	st.shared.f64 	[%r22], %fd4;
$L__BB1_5:
	bar.sync 	0;
	setp.lt.u32 	%p4, %r6, %r3;
	mov.u32 	%r24, %r6;
	@%p4 bra 	$L__BB1_3;
$L__BB1_6:
	setp.ne.s32 	%p5, %r1, 0;
	@%p5 bra 	$L__BB1_8;
	ld.shared.f64 	%fd5, [sdata];
	cvt.rzi.s32.f64 	%r23, %fd5;
	cvta.to.global.u64 	%rd7, %rd2;
	mul.wide.u32 	%rd8, %r2, 4;
	add.s64 	%rd9, %rd7, %rd8;
	st.global.u32 	[%rd9], %r23;
$L__BB1_8:
	ret;
$L__BB1_9:
	shl.b32 	%r10, %r1, 3;
	mov.u32 	%r11, sdata;
	add.s32 	%r12, %r11, %r10;
	mov.b64 	%rd3, 0;
	st.shared.u64 	[%r12], %rd3;
	bra.uni 	$L__BB1_8;

}
	// .globl	_Z19fill_working_matrixPPiPKiii
.visible .entry _Z19fill_working_matrixPPiPKiii(
	.param .u64 .ptr .align 1 _Z19fill_working_matrixPPiPKiii_param_0,
	.param .u64 .ptr .align 1 _Z19fill_working_matrixPPiPKiii_param_1,
	.param .u32 _Z19fill_working_matrixPPiPKiii_param_2,
	.param .u32 _Z19fill_working_matrixPPiPKiii_param_3
)
{
	.reg .pred 	%p<4>;
	.reg .b32 	%r<12>;
	.reg .b64 	%rd<13>;

	ld.param.u64 	%rd1, [_Z19fill_working_matrixPPiPKiii_param_0];
	ld.param.u64 	%rd2, [_Z19fill_working_matrixPPiPKiii_param_1];
	ld.param.u32 	%r3, [_Z19fill_working_matrixPPiPKiii_param_2];
	ld.param.u32 	%r4, [_Z19fill_working_matrixPPiPKiii_param_3];
	mov.u32 	%r5, %ctaid.x;
	mov.u32 	%r6, %ntid.x;
	mov.u32 	%r7, %tid.x;
	mad.lo.s32 	%r1, %r5, %r6, %r7;
	mov.u32 	%r8, %ctaid.y;
	mov.u32 	%r9, %ntid.y;
	mov.u32 	%r10, %tid.y;
	mad.lo.s32 	%r2, %r8, %r9, %r10;
	setp.ge.s32 	%p1, %r2, %r4;
	setp.ge.s32 	%p2, %r1, %r3;
	or.pred  	%p3, %p2, %p1;
	@%p3 bra 	$L__BB2_2;
	cvta.to.global.u64 	%rd3, %rd2;
	cvta.to.global.u64 	%rd4, %rd1;
	mul.wide.u32 	%rd5, %r2, 4;
	add.s64 	%rd6, %rd3, %rd5;
	ld.global.u32 	%r11, [%rd6];
	mul.wide.u32 	%rd7, %r2, 8;
	add.s64 	%rd8, %rd4, %rd7;
	ld.global.u64 	%rd9, [%rd8];
	cvta.to.global.u64 	%rd10, %rd9;
	mul.wide.s32 	%rd11, %r1, 4;
	add.s64 	%rd12, %rd10, %rd11;
	st.global.u32 	[%rd12], %r11;
$L__BB2_2:
	ret;

}
	// .globl	_Z13count_symbolsPKciPi
.visible .entry _Z13count_symbolsPKciPi(
	.param .u64 .ptr .align 1 _Z13count_symbolsPKciPi_param_0,
	.param .u32 _Z13count_symbolsPKciPi_param_1,
	.param .u64 .ptr .align 1 _Z13count_symbolsPKciPi_param_2
)
{
	.reg .pred 	%p<7>;
	.reg .b32 	%r<41>;
	.reg .b64 	%rd<23>;

	ld.param.u64 	%rd3, [_Z13count_symbolsPKciPi_param_0];
	ld.param.u32 	%r12, [_Z13count_symbolsPKciPi_param_1];
	ld.param.u64 	%rd4, [_Z13count_symbolsPKciPi_param_2];
	cvta.to.global.u64 	%rd1, %rd4;
	cvta.to.global.u64 	%rd2, %rd3;
	mov.u32 	%r13, %ctaid.x;
	mov.u32 	%r14, %ntid.x;
	mov.u32 	%r15, %tid.x;
	mad.lo.s32 	%r39, %r13, %r14, %r15;
	mov.u32 	%r16, %nctaid.x;
	mul.lo.s32 	%r2, %r16, %r14;
	setp.ge.s32 	%p1, %r39, %r12;
	@%p1 bra 	$L__BB3_7;
	add.s32 	%r17, %r39, %r2;
	max.s32 	%r18, %r12, %r17;
	setp.lt.s32 	%p2, %r17, %r12;
	selp.u32 	%r19, 1, 0, %p2;
	add.s32 	%r20, %r17, %r19;
	sub.s32 	%r21, %r18, %r20;
	div.u32 	%r22, %r21, %r2;
	add.s32 	%r3, %r22, %r19;
	and.b32  	%r23, %r3, 3;
	setp.eq.s32 	%p3, %r23, 3;
	@%p3 bra 	$L__BB3_4;
	add.s32 	%r24, %r3, 1;
	and.b32  	%r25, %r24, 3;
	neg.s32 	%r37, %r25;
$L__BB3_3:
	.pragma "nounroll";
	cvt.s64.s32 	%rd5, %r39;
	add.s64 	%rd6, %rd2, %rd5;
	ld.global.u8 	%r26, [%rd6];
	mul.wide.u32 	%rd7, %r26, 4;
	add.s64 	%rd8, %rd1, %rd7;
	atom.global.add.u32 	%r27, [%rd8], 1;
	add.s32 	%r39, %r39, %r2;
	add.s32 	%r37, %r37, 1;
	setp.ne.s32 	%p4, %r37, 0;
	@%p4 bra 	$L__BB3_3;
$L__BB3_4:
	setp.lt.u32 	%p5, %r3, 3;
	@%p5 bra 	$L__BB3_7;
	cvt.s64.s32 	%rd13, %r2;
	shl.b32 	%r36, %r2, 2;
$L__BB3_6:
	cvt.s64.s32 	%rd9, %r39;
	add.s64 	%rd10, %rd2, %rd9;
	ld.global.u8 	%r28, [%rd10];
	mul.wide.u32 	%rd11, %r28, 4;
	add.s64 	%rd12, %rd1, %rd11;
	atom.global.add.u32 	%r29, [%rd12], 1;
	add.s64 	%rd14, %rd10, %rd13;
	ld.global.u8 	%r30, [%rd14];
	mul.wide.u32 	%rd15, %r30, 4;
	add.s64 	%rd16, %rd1, %rd15;
	atom.global.add.u32 	%r31, [%rd16], 1;
	add.s64 	%rd17, %rd14, %rd13;
	ld.global.u8 	%r32, [%rd17];
	mul.wide.u32 	%rd18, %r32, 4;
	add.s64 	%rd19, %rd1, %rd18;
	atom.global.add.u32 	%r33, [%rd19], 1;
	add.s64 	%rd20, %rd17, %rd13;
	ld.global.u8 	%r34, [%rd20];
	mul.wide.u32 	%rd21, %r34, 4;
	add.s64 	%rd22, %rd1, %rd21;
	atom.global.add.u32 	%r35, [%rd22], 1;
	add.s32 	%r39, %r36, %r39;
	setp.lt.s32 	%p6, %r39, %r12;
	@%p6 bra 	$L__BB3_6;
$L__BB3_7:
	ret;

}
	// .globl	_Z16fill_occurenciesPPiS0_S_PKiPKcS2_S_
.visible .entry _Z16fill_occurenciesPPiS0_S_PKiPKcS2_S_(
	.param .u64 .ptr .align 1 _Z16fill_occurenciesPPiS0_S_PKiPKcS2_S__param_0,
	.param .u64 .ptr .align 1 _Z16fill_occurenciesPPiS0_S_PKiPKcS2_S__param_1,
	.param .u64 .ptr .align 1 _Z16fill_occurenciesPPiS0_S_PKiPKcS2_S__param_2,
	.param .u64 .ptr .align 1 _Z16fill_occurenciesPPiS0_S_PKiPKcS2_S__param_3,
	.param .u64 .ptr .align 1 _Z16fill_occurenciesPPiS0_S_PKiPKcS2_S__param_4,
	.param .u64 .ptr .align 1 _Z16fill_occurenciesPPiS0_S_PKiPKcS2_S__param_5,
	.param .u64 .ptr .align 1 _Z16fill_occurenciesPPiS0_S_PKiPKcS2_S__param_6
)
{
	.reg .pred 	%p<4>;
	.reg .b32 	%r<16>;
	.reg .b64 	%rd<31>;

	ld.param.u64 	%rd7, [_Z16fill_occurenciesPPiS0_S_PKiPKcS2_S__param_0];
	ld.param.u64 	%rd8, [_Z16fill_occurenciesPPiS0_S_PKiPKcS2_S__param_1];
	ld.param.u64 	%rd13, [_Z16fill_occurenciesPPiS0_S_PKiPKcS2_S__param_2];
	ld.param.u64 	%rd9, [_Z16fill_occurenciesPPiS0_S_PKiPKcS2_S__param_3];
	ld.param.u64 	%rd10, [_Z16fill_occurenciesPPiS0_S_PKiPKcS2_S__param_4];
	ld.param.u64 	%rd11, [_Z16fill_occurenciesPPiS0_S_PKiPKcS2_S__param_5];
	ld.param.u64 	%rd12, [_Z16fill_occurenciesPPiS0_S_PKiPKcS2_S__param_6];
	cvta.to.global.u64 	%rd14, %rd13;
	mov.u32 	%r4, %ctaid.x;
	mov.u32 	%r5, %ntid.x;
	mov.u32 	%r6, %tid.x;
	mad.lo.s32 	%r1, %r4, %r5, %r6;
	ld.global.u32 	%r7, [%rd14];
	setp.ge.s32 	%p1, %r1, %r7;
	@%p1 bra 	$L__BB4_4;
	cvta.to.global.u64 	%rd15, %rd9;
	mul.wide.s32 	%rd16, %r1, 4;
	add.s64 	%rd1, %rd15, %rd16;
	ld.global.u32 	%r8, [%rd1];
	setp.lt.s32 	%p2, %r8, 1;
	@%p2 bra 	$L__BB4_4;
	cvta.to.global.u64 	%rd17, %rd11;
	add.s64 	%rd2, %rd17, %rd16;
	cvta.to.global.u64 	%rd3, %rd10;
	cvta.to.global.u64 	%rd4, %rd12;
	cvta.to.global.u64 	%rd5, %rd7;
	cvta.to.global.u64 	%rd6, %rd8;
	mov.b32 	%r15, 0;
$L__BB4_3:
	ld.global.u32 	%r10, [%rd2];
	add.s32 	%r11, %r10, %r15;
	cvt.s64.s32 	%rd19, %r11;
	add.s64 	%rd20, %rd3, %rd19;
	ld.global.u8 	%r12, [%rd20];
	mul.wide.u32 	%rd21, %r12, 4;
	add.s64 	%rd22, %rd4, %rd21;
	atom.global.add.u32 	%r13, [%rd22], 1;
	mul.wide.u32 	%rd23, %r12, 8;
	add.s64 	%rd24, %rd5, %rd23;
	ld.global.u64 	%rd25, [%rd24];
	mul.wide.s32 	%rd26, %r13, 4;
	add.s64 	%rd27, %rd25, %rd26;
	st.u32 	[%rd27], %r1;
	add.s64 	%rd28, %rd6, %rd23;
	ld.global.u64 	%rd29, [%rd28];
	add.s64 	%rd30, %rd29, %rd26;
	st.u32 	[%rd30], %r15;
	add.s32 	%r15, %r15, 1;
	ld.global.u32 	%r14, [%rd1];
	setp.lt.s32 	%p3, %r15, %r14;
	@%p3 bra 	$L__BB4_3;
$L__BB4_4:
	ret;

}
	// .globl	_Z21fill_array_with_valueIiEvPT_S0_i
.visible .entry _Z21fill_array_with_valueIiEvPT_S0_i(
	.param .u64 .ptr .align 1 _Z21fill_array_with_valueIiEvPT_S0_i_param_0,
	.param .u32 _Z21fill_array_with_valueIiEvPT_S0_i_param_1,
	.param .u32 _Z21fill_array_with_valueIiEvPT_S0_i_param_2
)
{
	.reg .pred 	%p<2>;
	.reg .b32 	%r<7>;
	.reg .b64 	%rd<5>;

	ld.param.u64 	%rd1, [_Z21fill_array_with_valueIiEvPT_S0_i_param_0];
	ld.param.u32 	%r2, [_Z21fill_array_with_valueIiEvPT_S0_i_param_1];
	ld.param.u32 	%r3, [_Z21fill_array_with_valueIiEvPT_S0_i_param_2];
	mov.u32 	%r4, %ctaid.x;
	mov.u32 	%r5, %ntid.x;
	mov.u32 	%r6, %tid.x;
	mad.lo.s32 	%r1, %r4, %r5, %r6;
	setp.ge.s32 	%p1, %r1, %r3;
	@%p1 bra 	$L__BB5_2;
	cvta.to.global.u64 	%rd2, %rd1;
	mul.wide.s32 	%rd3, %r1, 4;
	add.s64 	%rd4, %rd2, %rd3;
	st.global.u32 	[%rd4], %r2;
$L__BB5_2:
	ret;

}
	// .globl	_Z22operate_working_matrixPPiiS_S0_S0_PKc
.visible .entry _Z22operate_working_matrixPPiiS_S0_S0_PKc(
	.param .u64 .ptr .align 1 _Z22operate_working_matrixPPiiS_S0_S0_PKc_param_0,
	.param .u32 _Z22operate_working_matrixPPiiS_S0_S0_PKc_param_1,
	.param .u64 .ptr .align 1 _Z22operate_working_matrixPPiiS_S0_S0_PKc_param_2,
	.param .u64 .ptr .align 1 _Z22operate_working_matrixPPiiS_S0_S0_PKc_param_3,
	.param .u64 .ptr .align 1 _Z22operate_working_matrixPPiiS_S0_S0_PKc_param_4,
	.param .u64 .ptr .align 1 _Z22operate_working_matrixPPiiS_S0_S0_PKc_param_5
)
{
	.reg .pred 	%p<5>;
	.reg .b16 	%rs<2>;
	.reg .b32 	%r<22>;
	.reg .b64 	%rd<32>;

	ld.param.u64 	%rd7, [_Z22operate_working_matrixPPiiS_S0_S0_PKc_param_0];
	ld.param.u32 	%r9, [_Z22operate_working_matrixPPiiS_S0_S0_PKc_param_1];
	ld.param.u64 	%rd8, [_Z22operate_working_matrixPPiiS_S0_S0_PKc_param_2];
	ld.param.u64 	%rd9, [_Z22operate_working_matrixPPiiS_S0_S0_PKc_param_3];
	ld.param.u64 	%rd10, [_Z22operate_working_matrixPPiiS_S0_S0_PKc_param_4];
	ld.param.u64 	%rd11, [_Z22operate_working_matrixPPiiS_S0_S0_PKc_param_5];
	mov.u32 	%r10, %ctaid.x;
	mov.u32 	%r11, %ntid.x;
	mov.u32 	%r12, %tid.x;
	mad.lo.s32 	%r1, %r10, %r11, %r12;
	setp.ge.s32 	%p1, %r1, %r9;
	@%p1 bra 	$L__BB6_6;
	cvta.to.global.u64 	%rd12, %rd8;
	cvta.to.global.u64 	%rd13, %rd11;
	cvt.s64.s32 	%rd14, %r1;
	add.s64 	%rd15, %rd13, %rd14;
	ld.global.u8 	%rs1, [%rd15];
	cvt.u64.u16 	%rd16, %rs1;
	and.b64  	%rd1, %rd16, 255;
	cvt.u32.u16 	%r13, %rs1;
	and.b32  	%r14, %r13, 255;
	mul.wide.u32 	%rd17, %r14, 4;
	add.s64 	%rd2, %rd12, %rd17;
	ld.global.u32 	%r21, [%rd2];
	setp.lt.s32 	%p2, %r21, 1;
	@%p2 bra 	$L__BB6_6;
	cvta.to.global.u64 	%rd18, %rd9;
	shl.b64 	%rd19, %rd1, 3;
	add.s64 	%rd3, %rd18, %rd19;
	cvta.to.global.u64 	%rd20, %rd10;
	add.s64 	%rd4, %rd20, %rd19;
	cvta.to.global.u64 	%rd5, %rd7;
	mov.b32 	%r20, 0;
$L__BB6_3:
	cvt.u64.u32 	%rd6, %r20;
	ld.global.u64 	%rd21, [%rd4];
	mul.wide.u32 	%rd22, %r20, 4;
	add.s64 	%rd23, %rd21, %rd22;
	ld.u32 	%r5, [%rd23];
	setp.lt.s32 	%p3, %r1, %r5;
	@%p3 bra 	$L__BB6_5;
	ld.global.u64 	%rd24, [%rd3];
	shl.b64 	%rd25, %rd6, 2;
	add.s64 	%rd26, %rd24, %rd25;
	ld.u32 	%r16, [%rd26];
	mul.wide.s32 	%rd27, %r16, 8;
	add.s64 	%rd28, %rd5, %rd27;
	ld.global.u64 	%rd29, [%rd28];
	sub.s32 	%r17, %r1, %r5;
	mul.wide.s32 	%rd30, %r17, 4;
	add.s64 	%rd31, %rd29, %rd30;
	atom.add.u32 	%r18, [%rd31], -1;
	ld.global.u32 	%r21, [%rd2];
$L__BB6_5:
	add.s32 	%r20, %r20, 1;
	setp.lt.s32 	%p4, %r20, %r21;
	@%p4 bra 	$L__BB6_3;
$L__BB6_6:
	ret;

}
	// .globl	_Z12find_answersPPiiiPb
.visible .entry _Z12find_answersPPiiiPb(
	.param .u64 .ptr .align 1 _Z12find_answersPPiiiPb_param_0,
	.param .u32 _Z12find_answersPPiiiPb_param_1,
	.param .u32 _Z12find_answersPPiiiPb_param_2,
	.param .u64 .ptr .align 1 _Z12find_answersPPiiiPb_param_3
)
{
	.reg .pred 	%p<5>;
	.reg .b16 	%rs<2>;
	.reg .b32 	%r<12>;
	.reg .b64 	%rd<13>;

	ld.param.u64 	%rd1, [_Z12find_answersPPiiiPb_param_0];
	ld.param.u32 	%r3, [_Z12find_answersPPiiiPb_param_1];
	ld.param.u32 	%r4, [_Z12find_answersPPiiiPb_param_2];
	ld.param.u64 	%rd2, [_Z12find_answersPPiiiPb_param_3];
	mov.u32 	%r5, %ctaid.x;
	mov.u32 	%r6, %ntid.x;
	mov.u32 	%r7, %tid.x;
	mad.lo.s32 	%r1, %r5, %r6, %r7;
	mov.u32 	%r8, %ctaid.y;
	mov.u32 	%r9, %ntid.y;
	mov.u32 	%r10, %tid.y;
	mad.lo.s32 	%r2, %r8, %r9, %r10;
	setp.ge.s32 	%p1, %r2, %r3;
	setp.ge.s32 	%p2, %r1, %r4;
	or.pred  	%p3, %p1, %p2;
	@%p3 bra 	$L__BB7_3;
	cvta.to.global.u64 	%rd3, %rd1;
	mul.wide.u32 	%rd4, %r2, 8;
	add.s64 	%rd5, %rd3, %rd4;
	ld.global.u64 	%rd6, [%rd5];
	cvta.to.global.u64 	%rd7, %rd6;
	mul.wide.s32 	%rd8, %r1, 4;
	add.s64 	%rd9, %rd7, %rd8;
	ld.global.u32 	%r11, [%rd9];
	setp.ne.s32 	%p4, %r11, 0;
	@%p4 bra 	$L__BB7_3;
	cvt.u64.u32 	%rd10, %r2;
	cvta.to.global.u64 	%rd11, %rd2;
	add.s64 	%rd12, %rd11, %rd10;
	mov.b16 	%rs1, 1;
	st.global.u8 	[%rd12], %rs1;
$L__BB7_3:
	ret;

}
	// .globl	_Z21fill_array_with_valueIbEvPT_S0_i
.visible .entry _Z21fill_array_with_valueIbEvPT_S0_i(
	.param .u64 .ptr .align 1 _Z21fill_array_with_valueIbEvPT_S0_i_param_0,
	.param .u8 _Z21fill_array_with_valueIbEvPT_S0_i_param_1,
	.param .u32 _Z21fill_array_with_valueIbEvPT_S0_i_param_2
)
{
	.reg .pred 	%p<2>;
	.reg .b16 	%rs<2>;
	.reg .b32 	%r<6>;
	.reg .b64 	%rd<5>;

	ld.param.u64 	%rd1, [_Z21fill_array_with_valueIbEvPT_S0_i_param_0];
	ld.param.s8 	%rs1, [_Z21fill_array_with_valueIbEvPT_S0_i_param_1];
	ld.param.u32 	%r2, [_Z21fill_array_with_valueIbEvPT_S0_i_param_2];
	mov.u32 	%r3, %ctaid.x;
	mov.u32 	%r4, %ntid.x;
	mov.u32 	%r5, %tid.x;
	mad.lo.s32 	%r1, %r3, %r4, %r5;
	setp.ge.s32 	%p1, %r1, %r2;
	@%p1 bra 	$L__BB8_2;
	cvta.to.global.u64 	%rd2, %rd1;
	cvt.s64.s32 	%rd3, %r1;
	add.s64 	%rd4, %rd2, %rd3;
	st.global.u8 	[%rd4], %rs1;
$L__BB8_2:
	ret;

}
	// .globl	_Z17count_occurenciesPPiiiS_
.visible .entry _Z17count_occurenciesPPiiiS_(
	.param .u64 .ptr .align 1 _Z17count_occurenciesPPiiiS__param_0,
	.param .u32 _Z17count_occurenciesPPiiiS__param_1,
	.param .u32 _Z17count_occurenciesPPiiiS__param_2,
	.param .u64 .ptr .align 1 _Z17count_occurenciesPPiiiS__param_3
)
{
	.reg .pred 	%p<5>;
	.reg .b32 	%r<13>;
	.reg .b64 	%rd<12>;

	ld.param.u64 	%rd1, [_Z17count_occurenciesPPiiiS__param_0];
	ld.param.u32 	%r3, [_Z17count_occurenciesPPiiiS__param_1];
	ld.param.u32 	%r4, [_Z17count_occurenciesPPiiiS__param_2];
	ld.param.u64 	%rd2, [_Z17count_occurenciesPPiiiS__param_3];
	mov.u32 	%r5, %ctaid.x;
	mov.u32 	%r6, %ntid.x;
	mov.u32 	%r7, %tid.x;
	mad.lo.s32 	%r1, %r5, %r6, %r7;
	mov.u32 	%r8, %ctaid.y;
	mov.u32 	%r9, %ntid.y;
	mov.u32 	%r10, %tid.y;
	mad.lo.s32 	%r2, %r8, %r9, %r10;
	setp.ge.s32 	%p1, %r2, %r3;
	setp.ge.s32 	%p2, %r1, %r4;
	or.pred  	%p3, %p1, %p2;
	@%p3 bra 	$L__BB9_3;
	cvta.to.global.u64 	%rd3, %rd1;
	mul.wide.u32 	%rd4, %r2, 8;
	add.s64 	%rd5, %rd3, %rd4;
	ld.global.u64 	%rd6, [%rd5];
	mul.wide.s32 	%rd7, %r1, 4;
	add.s64 	%rd8, %rd6, %rd7;
	ld.u32 	%r11, [%rd8];
	setp.ne.s32 	%p4, %r11, 0;
	@%p4 bra 	$L__BB9_3;
	cvta.to.global.u64 	%rd9, %rd2;
	mul.wide.u32 	%rd10, %r2, 4;
	add.s64 	%rd11, %rd9, %rd10;
	atom.global.add.u32 	%r12, [%rd11], 1;
$L__BB9_3:
	ret;

}
	// .globl	_Z16find_occurenciesPPiS0_S_ii
.visible .entry _Z16find_occurenciesPPiS0_S_ii(
	.param .u64 .ptr .align 1 _Z16find_occurenciesPPiS0_S_ii_param_0,
	.param .u64 .ptr .align 1 _Z16find_occurenciesPPiS0_S_ii_param_1,
	.param .u64 .ptr .align 1 _Z16find_occurenciesPPiS0_S_ii_param_2,
	.param .u32 _Z16find_occurenciesPPiS0_S_ii_param_3,
	.param .u32 _Z16find_occurenciesPPiS0_S_ii_param_4
)
{
	.reg .pred 	%p<5>;
	.reg .b32 	%r<13>;
	.reg .b64 	%rd<19>;

	ld.param.u64 	%rd1, [_Z16find_occurenciesPPiS0_S_ii_param_0];
	ld.param.u64 	%rd2, [_Z16find_occurenciesPPiS0_S_ii_param_1];
	ld.param.u64 	%rd3, [_Z16find_occurenciesPPiS0_S_ii_param_2];
	ld.param.u32 	%r3, [_Z16find_occurenciesPPiS0_S_ii_param_3];
	ld.param.u32 	%r4, [_Z16find_occurenciesPPiS0_S_ii_param_4];
	mov.u32 	%r5, %ctaid.x;
	mov.u32 	%r6, %ntid.x;
	mov.u32 	%r7, %tid.x;
	mad.lo.s32 	%r1, %r5, %r6, %r7;
	mov.u32 	%r8, %ctaid.y;
	mov.u32 	%r9, %ntid.y;
	mov.u32 	%r10, %tid.y;
	mad.lo.s32 	%r2, %r8, %r9, %r10;
	setp.ge.s32 	%p1, %r2, %r3;
	setp.ge.s32 	%p2, %r1, %r4;
	or.pred  	%p3, %p1, %p2;
	@%p3 bra 	$L__BB10_3;
	cvta.to.global.u64 	%rd4, %rd1;
	mul.wide.u32 	%rd5, %r2, 8;
	add.s64 	%rd6, %rd4, %rd5;
	ld.global.u64 	%rd7, [%rd6];
	mul.wide.s32 	%rd8, %r1, 4;
	add.s64 	%rd9, %rd7, %rd8;
	ld.u32 	%r11, [%rd9];
	setp.ne.s32 	%p4, %r11, 0;
	@%p4 bra 	$L__BB10_3;
	cvta.to.global.u64 	%rd10, %rd2;
	add.s64 	%rd12, %rd10, %rd5;
	ld.global.u64 	%rd13, [%rd12];
	cvta.to.global.u64 	%rd14, %rd3;
	mul.wide.u32 	%rd15, %r2, 4;
	add.s64 	%rd16, %rd14, %rd15;
	atom.global.add.u32 	%r12, [%rd16], 1;
	mul.wide.s32 	%rd17, %r12, 4;
	add.s64 	%rd18, %rd13, %rd17;
	st.u32 	[%rd18], %r1;
$L__BB10_3:
	ret;

}
	// .globl	_Z15generate_kernelIiEvP17curandStateXORWOWiT_S2_PS2_i
.visible .entry _Z15generate_kernelIiEvP17curandStateXORWOWiT_S2_PS2_i(
	.param .u64 .ptr .align 1 _Z15generate_kernelIiEvP17curandStateXORWOWiT_S2_PS2_i_param_0,
	.param .u32 _Z15generate_kernelIiEvP17curandStateXORWOWiT_S2_PS2_i_param_1,
	.param .u32 _Z15generate_kernelIiEvP17curandStateXORWOWiT_S2_PS2_i_param_2,
	.param .u32 _Z15generate_kernelIiEvP17curandStateXORWOWiT_S2_PS2_i_param_3,
	.param .u64 .ptr .align 1 _Z15generate_kernelIiEvP17curandStateXORWOWiT_S2_PS2_i_param_4,
	.param .u32 _Z15generate_kernelIiEvP17curandStateXORWOWiT_S2_PS2_i_param_5
)
{
	.reg .pred 	%p<13>;
	.reg .b32 	%r<76>;
	.reg .b32 	%f<17>;
	.reg .b64 	%rd<48>;
	.reg .b64 	%fd<9>;

	ld.param.u64 	%rd5, [_Z15generate_kernelIiEvP17curandStateXORWOWiT_S2_PS2_i_param_0];
	ld.param.u32 	%r17, [_Z15generate_kernelIiEvP17curandStateXORWOWiT_S2_PS2_i_param_1];
	ld.param.u32 	%r14, [_Z15generate_kernelIiEvP17curandStateXORWOWiT_S2_PS2_i_param_2];
	ld.param.u32 	%r15, [_Z15generate_kernelIiEvP17curandStateXORWOWiT_S2_PS2_i_param_3];
	ld.param.u64 	%rd6, [_Z15generate_kernelIiEvP17curandStateXORWOWiT_S2_PS2_i_param_4];
	ld.param.u32 	%r16, [_Z15generate_kernelIiEvP17curandStateXORWOWiT_S2_PS2_i_param_5];
	cvta.to.global.u64 	%rd1, %rd6;
	mov.u32 	%r18, %tid.x;
	mov.u32 	%r19, %ntid.x;
	mov.u32 	%r20, %ctaid.x;
	mad.lo.s32 	%r1, %r19, %r20, %r18;
	add.s32 	%r2, %r17, %r1;
	setp.gt.s32 	%p1, %r2, %r16;
	sub.s32 	%r21, %r16, %r1;
	selp.b32 	%r3, %r21, %r17, %p1;
	setp.lt.s32 	%p2, %r3, 1;
	@%p2 bra 	$L__BB11_18;
	cvta.to.global.u64 	%rd7, %rd5;
	mul.wide.s32 	%rd8, %r1, 48;
	add.s64 	%rd2, %rd7, %rd8;
	sub.s32 	%r23, %r14, %r15;
	cvt.rn.f64.s32 	%fd2, %r23;
	add.f64 	%fd1, %fd2, 0d3FEFFFFDE7210BE9;
	cvt.rn.f32.s32 	%f1, %r15;
	min.s32 	%r24, %r16, %r2;
	add.s32 	%r25, %r1, 1;
	setp.eq.s32 	%p3, %r24, %r25;
	mov.b32 	%r75, 0;
	@%p3 bra 	$L__BB11_12;
	and.b32  	%r75, %r3, 2147483646;
	neg.s32 	%r74, %r75;
	add.s64 	%rd3, %rd1, 4;
	mov.u64 	%rd9, $str;
	mov.u64 	%rd11, $str$1;
	mov.u64 	%rd13, __unnamed_1;
	mov.u32 	%r73, %r1;
$L__BB11_3:
	ld.global.v2.u32 	{%r26, %r27}, [%rd2];
	shr.u32 	%r28, %r27, 2;
	xor.b32  	%r29, %r28, %r27;
	ld.global.v2.u32 	{%r30, %r31}, [%rd2+8];
	ld.global.v2.u32 	{%r32, %r33}, [%rd2+16];
	st.global.v2.u32 	[%rd2+8], {%r31, %r32};
	shl.b32 	%r34, %r33, 4;
	shl.b32 	%r35, %r29, 1;
	xor.b32  	%r36, %r35, %r34;
	xor.b32  	%r37, %r36, %r29;
	xor.b32  	%r38, %r37, %r33;
	st.global.v2.u32 	[%rd2+16], {%r33, %r38};
	add.s32 	%r39, %r26, 362437;
	st.global.v2.u32 	[%rd2], {%r39, %r30};
	add.s32 	%r40, %r38, %r39;
	cvt.rn.f32.u32 	%f2, %r40;
	fma.rn.f32 	%f3, %f2, 0f2F800000, 0f2F000000;
	cvt.f64.f32 	%fd3, %f3;
	mul.f64 	%fd4, %fd1, %fd3;
	cvt.rn.f32.f64 	%f4, %fd4;
	add.f32 	%f5, %f1, %f4;
	cvt.rzi.f32.f32 	%f6, %f5;
	cvt.rzi.s32.f32 	%r8, %f6;
	setp.le.s32 	%p4, %r8, %r14;
	@%p4 bra 	$L__BB11_5;
	cvta.global.u64 	%rd10, %rd9;
	cvta.global.u64 	%rd12, %rd11;
	cvta.global.u64 	%rd14, %rd13;
	{ // callseq 0, 0
	.param .b64 param0;
	st.param.b64 	[param0], %rd10;
	.param .b64 param1;
	st.param.b64 	[param1], %rd12;
	.param .b32 param2;
	st.param.b32 	[param2], 121;
	.param .b64 param3;
	st.param.b64 	[param3], %rd14;
	.param .b64 param4;
	st.param.b64 	[param4], 1;
	call.uni 
	__assertfail, 
	(
	param0, 
	param1, 
	param2, 
	param3, 
	param4
	);
	} // callseq 0
$L__BB11_5:
	setp.ge.s32 	%p5, %r8, %r15;
	@%p5 bra 	$L__BB11_7;
	mov.u64 	%rd15, $str$2;
	cvta.global.u64 	%rd16, %rd15;
	mov.u64 	%rd17, $str$1;
	cvta.global.u64 	%rd18, %rd17;
	mov.u64 	%rd19, __unnamed_1;
	cvta.global.u64 	%rd20, %rd19;
	{ // callseq 1, 0
	.param .b64 param0;
	st.param.b64 	[param0], %rd16;
	.param .b64 param1;
	st.param.b64 	[param1], %rd18;
	.param .b32 param2;
	st.param.b32 	[param2], 122;
	.param .b64 param3;
	st.param.b64 	[param3], %rd20;
	.param .b64 param4;
	st.param.b64 	[param4], 1;
	call.uni 
	__assertfail, 
	(
	param0, 
	param1, 
	param2, 
	param3, 
	param4
	);
	} // callseq 1
$L__BB11_7:
	mul.wide.s32 	%rd21, %r73, 4;
	add.s64 	%rd4, %rd3, %rd21;
	st.global.u32 	[%rd4+-4], %r8;
	ld.global.v2.u32 	{%r41, %r42}, [%rd2];
	shr.u32 	%r43, %r42, 2;
	xor.b32  	%r44, %r43, %r42;
	ld.global.v2.u32 	{%r45, %r46}, [%rd2+8];
	ld.global.v2.u32 	{%r47, %r48}, [%rd2+16];
	st.global.v2.u32 	[%rd2+8], {%r46, %r47};
	shl.b32 	%r49, %r48, 4;
	shl.b32 	%r50, %r44, 1;
	xor.b32  	%r51, %r50, %r49;
	xor.b32  	%r52, %r51, %r44;
	xor.b32  	%r53, %r52, %r48;
	st.global.v2.u32 	[%rd2+16], {%r48, %r53};
	add.s32 	%r54, %r41, 362437;
	st.global.v2.u32 	[%rd2], {%r54, %r45};
	add.s32 	%r55, %r53, %r54;
	cvt.rn.f32.u32 	%f7, %r55;
	fma.rn.f32 	%f8, %f7, 0f2F800000, 0f2F000000;
	cvt.f64.f32 	%fd5, %f8;
	mul.f64 	%fd6, %fd1, %fd5;
	cvt.rn.f32.f64 	%f9, %fd6;
	add.f32 	%f10, %f1, %f9;
	cvt.rzi.f32.f32 	%f11, %f10;
	cvt.rzi.s32.f32 	%r9, %f11;
	setp.le.s32 	%p6, %r9, %r14;
	@%p6 bra 	$L__BB11_9;
	mov.u64 	%rd22, $str;
	cvta.global.u64 	%rd23, %rd22;
	mov.u64 	%rd24, $str$1;
	cvta.global.u64 	%rd25, %rd24;
	mov.u64 	%rd26, __unnamed_1;
	cvta.global.u64 	%rd27, %rd26;
	{ // callseq 2, 0
	.param .b64 param0;
	st.param.b64 	[param0], %rd23;
	.param .b64 param1;
	st.param.b64 	[param1], %rd25;
	.param .b32 param2;
	st.param.b32 	[param2], 121;
	.param .b64 param3;
	st.param.b64 	[param3], %rd27;
	.param .b64 param4;
	st.param.b64 	[param4], 1;
	call.uni 
	__assertfail, 
	(
	param0, 
	param1, 
	param2, 
	param3, 
	param4
	);
	} // callseq 2
$L__BB11_9:
	setp.ge.s32 	%p7, %r9, %r15;
	@%p7 bra 	$L__BB11_11;
	mov.u64 	%rd28, $str$2;
	cvta.global.u64 	%rd29, %rd28;
	mov.u64 	%rd30, $str$1;
	cvta.global.u64 	%rd31, %rd30;
	mov.u64 	%rd32, __unnamed_1;
	cvta.global.u64 	%rd33, %rd32;
	{ // callseq 3, 0
	.param .b64 param0;
	st.param.b64 	[param0], %rd29;
	.param .b64 param1;
	st.param.b64 	[param1], %rd31;
	.param .b32 param2;
	st.param.b32 	[param2], 122;
	.param .b64 param3;
	st.param.b64 	[param3], %rd33;
	.param .b64 param4;
	st.param.b64 	[param4], 1;
	call.uni 
	__assertfail, 
	(
	param0, 
	param1, 
	param2, 
	param3, 
	param4
	);
	} // callseq 3
$L__BB11_11:
	st.global.u32 	[%rd4], %r9;
	add.s32 	%r74, %r74, 2;
	add.s32 	%r73, %r73, 2;
	setp.ne.s32 	%p8, %r74, 0;
	@%p8 bra 	$L__BB11_3;
$L__BB11_12:
	and.b32  	%r56, %r3, 1;
	setp.eq.b32 	%p9, %r56, 1;
	not.pred 	%p10, %p9;
	@%p10 bra 	$L__BB11_18;
	ld.global.v2.u32 	{%r57, %r58}, [%rd2];
	shr.u32 	%r59, %r58, 2;
	xor.b32  	%r60, %r59, %r58;
	ld.global.v2.u32 	{%r61, %r62}, [%rd2+8];
	ld.global.v2.u32 	{%r63, %r64}, [%rd2+16];
	st.global.v2.u32 	[%rd2+8], {%r62, %r63};
	shl.b32 	%r65, %r64, 4;
	shl.b32 	%r66, %r60, 1;
	xor.b32  	%r67, %r66, %r65;
	xor.b32  	%r68, %r67, %r60;
	xor.b32  	%r69, %r68, %r64;
	st.global.v2.u32 	[%rd2+16], {%r64, %r69};
	add.s32 	%r70, %r57, 362437;
	st.global.v2.u32 	[%rd2], {%r70, %r61};
	add.s32 	%r71, %r69, %r70;
	cvt.rn.f32.u32 	%f12, %r71;
	fma.rn.f32 	%f13, %f12, 0f2F800000, 0f2F000000;
	cvt.f64.f32 	%fd7, %f13;
	mul.f64 	%fd8, %fd1, %fd7;
	cvt.rn.f32.f64 	%f14, %fd8;
	add.f32 	%f15, %f1, %f14;
	cvt.rzi.f32.f32 	%f16, %f15;
	cvt.rzi.s32.f32 	%r13, %f16;
	setp.le.s32 	%p11, %r13, %r14;
	@%p11 bra 	$L__BB11_15;
	mov.u64 	%rd34, $str;
	cvta.global.u64 	%rd35, %rd34;
	mov.u64 	%rd36, $str$1;
	cvta.global.u64 	%rd37, %rd36;
	mov.u64 	%rd38, __unnamed_1;
	cvta.global.u64 	%rd39, %rd38;
	{ // callseq 4, 0
	.param .b64 param0;
	st.param.b64 	[param0], %rd35;
	.param .b64 param1;
	st.param.b64 	[param1], %rd37;
	.param .b32 param2;
	st.param.b32 	[param2], 121;
	.param .b64 param3;
	st.param.b64 	[param3], %rd39;
	.param .b64 param4;
	st.param.b64 	[param4], 1;
	call.uni 
	__assertfail, 
	(
	param0, 
	param1, 
	param2, 
	param3, 
	param4
	);
	} // callseq 4
$L__BB11_15:
	setp.ge.s32 	%p12, %r13, %r15;
	@%p12 bra 	$L__BB11_17;
	mov.u64 	%rd40, $str$2;
	cvta.global.u64 	%rd41, %rd40;
	mov.u64 	%rd42, $str$1;
	cvta.global.u64 	%rd43, %rd42;
	mov.u64 	%rd44, __unnamed_1;
	cvta.global.u64 	%rd45, %rd44;
	{ // callseq 5, 0
	.param .b64 param0;
	st.param.b64 	[param0], %rd41;
	.param .b64 param1;
	st.param.b64 	[param1], %rd43;
	.param .b32 param2;
	st.param.b32 	[param2], 122;
	.param .b64 param3;
	st.param.b64 	[param3], %rd45;
	.param .b64 param4;
	st.param.b64 	[param4], 1;
	call.uni 
	__assertfail, 
	(
	param0, 
	param1, 
	param2, 
	param3, 
	param4
	);
	} // callseq 5
$L__BB11_17:
	add.s32 	%r72, %r75, %r1;
	mul.wide.s32 	%rd46, %r72, 4;
	add.s64 	%rd47, %rd1, %rd46;
	st.global.u32 	[%rd47], %r13;
$L__BB11_18:
	ret;

}
	// .globl	_Z15generate_kernelIhEvP17curandStateXORWOWiT_S2_PS2_i
.visible .entry _Z15generate_kernelIhEvP17curandStateXORWOWiT_S2_PS2_i(
	.param .u64 .ptr .align 1 _Z15generate_kernelIhEvP17curandStateXORWOWiT_S2_PS2_i_param_0,
	.param .u32 _Z15generate_kernelIhEvP17curandStateXORWOWiT_S2_PS2_i_param_1,
	.param .u8 _Z15generate_kernelIhEvP17curandStateXORWOWiT_S2_PS2_i_param_2,
	.param .u8 _Z15generate_kernelIhEvP17curandStateXORWOWiT_S2_PS2_i_param_3,
	.param .u64 .ptr .align 1 _Z15generate_kernelIhEvP17curandStateXORWOWiT_S2_PS2_i_param_4,
	.param .u32 _Z15generate_kernelIhEvP17curandStateXORWOWiT_S2_PS2_i_param_5
)
{
	.reg .pred 	%p<13>;
	.reg .b16 	%rs<3>;
	.reg .b32 	%r<79>;
	.reg .b32 	%f<17>;
	.reg .b64 	%rd<48>;
	.reg .b64 	%fd<9>;

	ld.param.u64 	%rd5, [_Z15generate_kernelIhEvP17curandStateXORWOWiT_S2_PS2_i_param_0];
	ld.param.u32 	%r20, [_Z15generate_kernelIhEvP17curandStateXORWOWiT_S2_PS2_i_param_1];
	ld.param.u8 	%rs1, [_Z15generate_kernelIhEvP17curandStateXORWOWiT_S2_PS2_i_param_2];
	ld.param.u8 	%rs2, [_Z15generate_kernelIhEvP17curandStateXORWOWiT_S2_PS2_i_param_3];
	ld.param.u64 	%rd6, [_Z15generate_kernelIhEvP17curandStateXORWOWiT_S2_PS2_i_param_4];
	ld.param.u32 	%r19, [_Z15generate_kernelIhEvP17curandStateXORWOWiT_S2_PS2_i_param_5];
	cvta.to.global.u64 	%rd1, %rd6;
	mov.u32 	%r21, %tid.x;
	mov.u32 	%r22, %ntid.x;
	mov.u32 	%r23, %ctaid.x;
	mad.lo.s32 	%r1, %r22, %r23, %r21;
	add.s32 	%r2, %r20, %r1;
	setp.gt.s32 	%p1, %r2, %r19;
	sub.s32 	%r24, %r19, %r1;
	selp.b32 	%r3, %r24, %r20, %p1;
	setp.lt.s32 	%p2, %r3, 1;
	@%p2 bra 	$L__BB12_18;
	cvta.to.global.u64 	%rd7, %rd5;
	mul.wide.s32 	%rd8, %r1, 48;
	add.s64 	%rd2, %rd7, %rd8;
	cvt.u32.u16 	%r4, %rs1;
	cvt.u32.u16 	%r5, %rs2;
	sub.s32 	%r26, %r4, %r5;
	cvt.rn.f64.s32 	%fd2, %r26;
	add.f64 	%fd1, %fd2, 0d3FEFFFFDE7210BE9;
	cvt.rn.f32.u16 	%f1, %rs2;
	min.s32 	%r27, %r19, %r2;
	add.s32 	%r28, %r1, 1;
	setp.eq.s32 	%p3, %r27, %r28;
	mov.b32 	%r78, 0;
	@%p3 bra 	$L__BB12_12;
	and.b32  	%r78, %r3, 2147483646;
	neg.s32 	%r77, %r78;
	add.s64 	%rd3, %rd1, 1;
	mov.u64 	%rd9, $str;
	mov.u64 	%rd11, $str$1;
	mov.u64 	%rd13, __unnamed_2;
	mov.u32 	%r76, %r1;
$L__BB12_3:
	ld.global.v2.u32 	{%r29, %r30}, [%rd2];
	shr.u32 	%r31, %r30, 2;
	xor.b32  	%r32, %r31, %r30;
	ld.global.v2.u32 	{%r33, %r34}, [%rd2+8];
	ld.global.v2.u32 	{%r35, %r36}, [%rd2+16];
	st.global.v2.u32 	[%rd2+8], {%r34, %r35};
	shl.b32 	%r37, %r36, 4;
	shl.b32 	%r38, %r32, 1;
	xor.b32  	%r39, %r38, %r37;
	xor.b32  	%r40, %r39, %r32;
	xor.b32  	%r41, %r40, %r36;
	st.global.v2.u32 	[%rd2+16], {%r36, %r41};
	add.s32 	%r42, %r29, 362437;
	st.global.v2.u32 	[%rd2], {%r42, %r33};
	add.s32 	%r43, %r41, %r42;
	cvt.rn.f32.u32 	%f2, %r43;
	fma.rn.f32 	%f3, %f2, 0f2F800000, 0f2F000000;
	cvt.f64.f32 	%fd3, %f3;
	mul.f64 	%fd4, %fd1, %fd3;
	cvt.rn.f32.f64 	%f4, %fd4;
	add.f32 	%f5, %f1, %f4;
	cvt.rzi.f32.f32 	%f6, %f5;
	cvt.rzi.u32.f32 	%r10, %f6;
	and.b32  	%r11, %r10, 255;
	setp.le.u32 	%p4, %r11, %r4;
	@%p4 bra 	$L__BB12_5;
	cvta.global.u64 	%rd10, %rd9;
	cvta.global.u64 	%rd12, %rd11;
	cvta.global.u64 	%rd14, %rd13;
	{ // callseq 6, 0
	.param .b64 param0;
	st.param.b64 	[param0], %rd10;
	.param .b64 param1;
	st.param.b64 	[param1], %rd12;
	.param .b32 param2;
	st.param.b32 	[param2], 121;
	.param .b64 param3;
	st.param.b64 	[param3], %rd14;
	.param .b64 param4;
	st.param.b64 	[param4], 1;
	call.uni 
	__assertfail, 
	(
	param0, 
	param1, 
	param2, 
	param3, 
	param4
	);
	} // callseq 6
$L__BB12_5:
	setp.ge.u32 	%p5, %r11, %r5;
	@%p5 bra 	$L__BB12_7;
	mov.u64 	%rd15, $str$2;
	cvta.global.u64 	%rd16, %rd15;
	mov.u64 	%rd17, $str$1;
	cvta.global.u64 	%rd18, %rd17;
	mov.u64 	%rd19, __unnamed_2;
	cvta.global.u64 	%rd20, %rd19;
	{ // callseq 7, 0
	.param .b64 param0;
	st.param.b64 	[param0], %rd16;
	.param .b64 param1;
	st.param.b64 	[param1], %rd18;
	.param .b32 param2;
	st.param.b32 	[param2], 122;
	.param .b64 param3;
	st.param.b64 	[param3], %rd20;
	.param .b64 param4;
	st.param.b64 	[param4], 1;
	call.uni 
	__assertfail, 
	(
	param0, 
	param1, 
	param2, 
	param3, 
	param4
	);
	} // callseq 7
$L__BB12_7:
	cvt.s64.s32 	%rd21, %r76;
	add.s64 	%rd4, %rd3, %rd21;
	st.global.u8 	[%rd4+-1], %r10;
	ld.global.v2.u32 	{%r44, %r45}, [%rd2];
	shr.u32 	%r46, %r45, 2;
	xor.b32  	%r47, %r46, %r45;
	ld.global.v2.u32 	{%r48, %r49}, [%rd2+8];
	ld.global.v2.u32 	{%r50, %r51}, [%rd2+16];
	st.global.v2.u32 	[%rd2+8], {%r49, %r50};
	shl.b32 	%r52, %r51, 4;
	shl.b32 	%r53, %r47, 1;
	xor.b32  	%r54, %r53, %r52;
	xor.b32  	%r55, %r54, %r47;
	xor.b32  	%r56, %r55, %r51;
	st.global.v2.u32 	[%rd2+16], {%r51, %r56};
	add.s32 	%r57, %r44, 362437;
	st.global.v2.u32 	[%rd2], {%r57, %r48};
	add.s32 	%r58, %r56, %r57;
	cvt.rn.f32.u32 	%f7, %r58;
	fma.rn.f32 	%f8, %f7, 0f2F800000, 0f2F000000;
	cvt.f64.f32 	%fd5, %f8;
	mul.f64 	%fd6, %fd1, %fd5;
	cvt.rn.f32.f64 	%f9, %fd6;
	add.f32 	%f10, %f1, %f9;
	cvt.rzi.f32.f32 	%f11, %f10;
	cvt.rzi.u32.f32 	%r12, %f11;
	and.b32  	%r13, %r12, 255;
	setp.le.u32 	%p6, %r13, %r4;
	@%p6 bra 	$L__BB12_9;
	mov.u64 	%rd22, $str;
	cvta.global.u64 	%rd23, %rd22;
	mov.u64 	%rd24, $str$1;
	cvta.global.u64 	%rd25, %rd24;
	mov.u64 	%rd26, __unnamed_2;
	cvta.global.u64 	%rd27, %rd26;
	{ // callseq 8, 0
	.param .b64 param0;
	st.param.b64 	[param0], %rd23;
	.param .b64 param1;
	st.param.b64 	[param1], %rd25;
	.param .b32 param2;
	st.param.b32 	[param2], 121;
	.param .b64 param3;
	st.param.b64 	[param3], %rd27;
	.param .b64 param4;
	st.param.b64 	[param4], 1;
	call.uni 
	__assertfail, 
	(
	param0, 
	param1, 
	param2, 
	param3, 
	param4
	);
	} // callseq 8
$L__BB12_9:
	setp.ge.u32 	%p7, %r13, %r5;
	@%p7 bra 	$L__BB12_11;
	mov.u64 	%rd28, $str$2;
	cvta.global.u64 	%rd29, %rd28;
	mov.u64 	%rd30, $str$1;
	cvta.global.u64 	%rd31, %rd30;
	mov.u64 	%rd32, __unnamed_2;
	cvta.global.u64 	%rd33, %rd32;
	{ // callseq 9, 0
	.param .b64 param0;
	st.param.b64 	[param0], %rd29;
	.param .b64 param1;
	st.param.b64 	[param1], %rd31;
	.param .b32 param2;
	st.param.b32 	[param2], 122;
	.param .b64 param3;
	st.param.b64 	[param3], %rd33;
	.param .b64 param4;
	st.param.b64 	[param4], 1;
	call.uni 
	__assertfail, 
	(
	param0, 
	param1, 
	param2, 
	param3, 
	param4
	);
	} // callseq 9
$L__BB12_11:
	st.global.u8 	[%rd4], %r12;
	add.s32 	%r77, %r77, 2;
	add.s32 	%r76, %r76, 2;
	setp.ne.s32 	%p8, %r77, 0;
	@%p8 bra 	$L__BB12_3;
$L__BB12_12:
	and.b32  	%r59, %r3, 1;
	setp.eq.b32 	%p9, %r59, 1;
	not.pred 	%p10, %p9;
	@%p10 bra 	$L__BB12_18;
	ld.global.v2.u32 	{%r60, %r61}, [%rd2];
	shr.u32 	%r62, %r61, 2;
	xor.b32  	%r63, %r62, %r61;
	ld.global.v2.u32 	{%r64, %r65}, [%rd2+8];
	ld.global.v2.u32 	{%r66, %r67}, [%rd2+16];
	st.global.v2.u32 	[%rd2+8], {%r65, %r66};
	shl.b32 	%r68, %r67, 4;
	shl.b32 	%r69, %r63, 1;
	xor.b32  	%r70, %r69, %r68;
	xor.b32  	%r71, %r70, %r63;
	xor.b32  	%r72, %r71, %r67;
	st.global.v2.u32 	[%rd2+16], {%r67, %r72};
	add.s32 	%r73, %r60, 362437;
	st.global.v2.u32 	[%rd2], {%r73, %r64};
	add.s32 	%r74, %r72, %r73;
	cvt.rn.f32.u32 	%f12, %r74;
	fma.rn.f32 	%f13, %f12, 0f2F800000, 0f2F000000;
	cvt.f64.f32 	%fd7, %f13;
	mul.f64 	%fd8, %fd1, %fd7;
	cvt.rn.f32.f64 	%f14, %fd8;
	add.f32 	%f15, %f1, %f14;
	cvt.rzi.f32.f32 	%f16, %f15;
	cvt.rzi.u32.f32 	%r17, %f16;
	and.b32  	%r18, %r17, 255;
	setp.le.u32 	%p11, %r18, %r4;
	@%p11 bra 	$L__BB12_15;
	mov.u64 	%rd34, $str;
	cvta.global.u64 	%rd35, %rd34;
	mov.u64 	%rd36, $str$1;
	cvta.global.u64 	%rd37, %rd36;
	mov.u64 	%rd38, __unnamed_2;
	cvta.global.u64 	%rd39, %rd38;
	{ // callseq 10, 0
	.param .b64 param0;
	st.param.b64 	[param0], %rd35;
	.param .b64 param1;
	st.param.b64 	[param1], %rd37;
	.param .b32 param2;
	st.param.b32 	[param2], 121;
	.param .b64 param3;
	st.param.b64 	[param3], %rd39;
	.param .b64 param4;
	st.param.b64 	[param4], 1;
	call.uni 
	__assertfail, 
	(
	param0, 
	param1, 
	param2, 
	param3, 
	param4
	);
	} // callseq 10
$L__BB12_15:
	setp.ge.u32 	%p12, %r18, %r5;
	@%p12 bra 	$L__BB12_17;
	mov.u64 	%rd40, $str$2;
	cvta.global.u64 	%rd41, %rd40;
	mov.u64 	%rd42, $str$1;
	cvta.global.u64 	%rd43, %rd42;
	mov.u64 	%rd44, __unnamed_2;
	cvta.global.u64 	%rd45, %rd44;
	{ // callseq 11, 0
	.param .b64 param0;
	st.param.b64 	[param0], %rd41;
	.param .b64 param1;
	st.param.b64 	[param1], %rd43;
	.param .b32 param2;
	st.param.b32 	[param2], 122;
	.param .b64 param3;
	st.param.b64 	[param3], %rd45;
	.param .b64 param4;
	st.param.b64 	[param4], 1;
	call.uni 
	__assertfail, 
	(
	param0, 
	param1, 
	param2, 
	param3, 
	param4
	);
	} // callseq 11
$L__BB12_17:
	add.s32 	%r75, %r78, %r1;
	cvt.s64.s32 	%rd46, %r75;
	add.s64 	%rd47, %rd1, %rd46;
	st.global.u8 	[%rd47], %r17;
$L__BB12_18:
	ret;

}


// ===== COMPILED SASS (sm_100) =====

	.target	sm_100

	.elftype	@"ET_EXEC"


//--------------------- .note.nv.tkinfo           --------------------------
	.section	.note.nv.tkinfo,"",@"SHT_NOTE"
	.sectionflags	@"SHF_NOTE_NV_TKINFO"
	.tkinfo
        /*0018*/ 	.word	0x00000002
        /*0030*/ 	.string	""
        /*0030*/ 	.string	"ptxas"
        /*0030*/ 	.string	"Cuda compilation tools, release 13.0, V13.0.88"
        /*0030*/ 	.string	"Build cuda_13.0.r13.0/compiler.36424714_0"
        /*0030*/ 	.string	"-arch sm_100 -m 64 "



//--------------------- .note.nv.cuinfo           --------------------------
	.section	.note.nv.cuinfo,"",@"SHT_NOTE"
	.sectionflags	@"SHF_NOTE_NV_CUINFO"
        /*0018*/ 	.short	0x0002
        /*001a*/ 	.short	0x0064
        /*001c*/ 	.short	0x0082
	.zero		2


//--------------------- .nv.info                  --------------------------
	.section	.nv.info,"",@"SHT_CUDA_INFO"
	.align	4


	//----- nvinfo : EIATTR_REGCOUNT
	.align		4
        /*0000*/ 	.byte	0x04, 0x2f
        /*0002*/ 	.short	(.L_15 - .L_14)
	.align		4
.L_14:
        /*0004*/ 	.word	index@(_Z12setup_kernelP17curandStateXORWOW)
        /*0008*/ 	.word	0x0000001f


	//----- nvinfo : EIATTR_FRAME_SIZE
	.align		4
.L_15:
        /*000c*/ 	.byte	0x04, 0x11
        /*000e*/ 	.short	(.L_17 - .L_16)
	.align		4
.L_16:
        /*0010*/ 	.word	index@(_Z12setup_kernelP17curandStateXORWOW)
        /*0014*/ 	.word	0x00000000


	//----- nvinfo : EIATTR_REGCOUNT
	.align		4
.L_17:
        /*0018*/ 	.byte	0x04, 0x2f
        /*001a*/ 	.short	(.L_19 - .L_18)
	.align		4
.L_18:
        /*001c*/ 	.word	index@(_Z15vectorSumSharedPiS_i)
        /*0020*/ 	.word	0x00000010


	//----- nvinfo : EIATTR_FRAME_SIZE
	.align		4
.L_19:
        /*0024*/ 	.byte	0x04, 0x11
        /*0026*/ 	.short	(.L_21 - .L_20)
	.align		4
.L_20:
        /*0028*/ 	.word	index@(_Z15vectorSumSharedPiS_i)
        /*002c*/ 	.word	0x00000000


	//----- nvinfo : EIATTR_REGCOUNT
	.align		4
.L_21:
        /*0030*/ 	.byte	0x04, 0x2f
        /*0032*/ 	.short	(.L_23 - .L_22)
	.align		4
.L_22:
        /*0034*/ 	.word	index@(_Z19fill_working_matrixPPiPKiii)
        /*0038*/ 	.word	0x0000000c


	//----- nvinfo : EIATTR_FRAME_SIZE
	.align		4
.L_23:
        /*003c*/ 	.byte	0x04, 0x11
        /*003e*/ 	.short	(.L_25 - .L_24)
	.align		4
.L_24:
        /*0040*/ 	.word	index@(_Z19fill_working_matrixPPiPKiii)
        /*0044*/ 	.word	0x00000000


	//----- nvinfo : EIATTR_REGCOUNT
	.align		4
.L_25:
        /*0048*/ 	.byte	0x04, 0x2f
        /*004a*/ 	.short	(.L_27 - .L_26)
	.align		4
.L_26:
        /*004c*/ 	.word	index@(_Z13count_symbolsPKciPi)
        /*0050*/ 	.word	0x00000018


	//----- nvinfo : EIATTR_FRAME_SIZE
	.align		4
.L_27:
        /*0054*/ 	.byte	0x04, 0x11
        /*0056*/ 	.short	(.L_29 - .L_28)
	.align		4
.L_28:
        /*0058*/ 	.word	index@(_Z13count_symbolsPKciPi)
        /*005c*/ 	.word	0x00000000


	//----- nvinfo : EIATTR_REGCOUNT
	.align		4
.L_29:
        /*0060*/ 	.byte	0x04, 0x2f
        /*0062*/ 	.short	(.L_31 - .L_30)
	.align		4
.L_30:
        /*0064*/ 	.word	index@(_Z16fill_occurenciesPPiS0_S_PKiPKcS2_S_)
        /*0068*/ 	.word	0x0000001e


	//----- nvinfo : EIATTR_FRAME_SIZE
	.align		4
.L_31:
        /*006c*/ 	.byte	0x04, 0x11
        /*006e*/ 	.short	(.L_33 - .L_32)
	.align		4
.L_32:
        /*0070*/ 	.word	index@(_Z16fill_occurenciesPPiS0_S_PKiPKcS2_S_)
        /*0074*/ 	.word	0x00000000


	//----- nvinfo : EIATTR_REGCOUNT
	.align		4
.L_33:
        /*0078*/ 	.byte	0x04, 0x2f
        /*007a*/ 	.short	(.L_35 - .L_34)
	.align		4
.L_34:
        /*007c*/ 	.word	index@(_Z21fill_array_with_valueIiEvPT_S0_i)
        /*0080*/ 	.word	0x0000000a


	//----- nvinfo : EIATTR_FRAME_SIZE
	.align		4
.L_35:
        /*0084*/ 	.byte	0x04, 0x11
        /*0086*/ 	.short	(.L_37 - .L_36)
	.align		4
.L_36:
        /*0088*/ 	.word	index@(_Z21fill_array_with_valueIiEvPT_S0_i)
        /*008c*/ 	.word	0x00000000


	//----- nvinfo : EIATTR_REGCOUNT
	.align		4
.L_37:
        /*0090*/ 	.byte	0x04, 0x2f
        /*0092*/ 	.short	(.L_39 - .L_38)
	.align		4
.L_38:
        /*0094*/ 	.word	index@(_Z22operate_working_matrixPPiiS_S0_S0_PKc)
        /*0098*/ 	.word	0x00000016


	//----- nvinfo : EIATTR_FRAME_SIZE
	.align		4
.L_39:
        /*009c*/ 	.byte	0x04, 0x11
        /*009e*/ 	.short	(.L_41 - .L_40)
	.align		4
.L_40:
        /*00a0*/ 	.word	index@(_Z22operate_working_matrixPPiiS_S0_S0_PKc)
        /*00a4*/ 	.word	0x00000000


	//----- nvinfo : EIATTR_REGCOUNT
	.align		4
.L_41:
        /*00a8*/ 	.byte	0x04, 0x2f
        /*00aa*/ 	.short	(.L_43 - .L_42)
	.align		4
.L_42:
        /*00ac*/ 	.word	index@(_Z12find_answersPPiiiPb)
        /*00b0*/ 	.word	0x0000000a


	//----- nvinfo : EIATTR_FRAME_SIZE
	.align		4
.L_43:
        /*00b4*/ 	.byte	0x04, 0x11
        /*00b6*/ 	.short	(.L_45 - .L_44)
	.align		4
.L_44:
        /*00b8*/ 	.word	index@(_Z12find_answersPPiiiPb)
        /*00bc*/ 	.word	0x00000000


	//----- nvinfo : EIATTR_REGCOUNT
	.align		4
.L_45:
        /*00c0*/ 	.byte	0x04, 0x2f
        /*00c2*/ 	.short	(.L_47 - .L_46)
	.align		4
.L_46:
        /*00c4*/ 	.word	index@(_Z21fill_array_with_valueIbEvPT_S0_i)
        /*00c8*/ 	.word	0x00000008


	//----- nvinfo : EIATTR_FRAME_SIZE
	.align		4
.L_47:
        /*00cc*/ 	.byte	0x04, 0x11
        /*00ce*/ 	.short	(.L_49 - .L_48)
	.align		4
.L_48:
        /*00d0*/ 	.word	index@(_Z21fill_array_with_valueIbEvPT_S0_i)
        /*00d4*/ 	.word	0x00000000


	//----- nvinfo : EIATTR_REGCOUNT
	.align		4
.L_49:
        /*00d8*/ 	.byte	0x04, 0x2f
        /*00da*/ 	.short	(.L_51 - .L_50)
	.align		4
.L_50:
        /*00dc*/ 	.word	index@(_Z17count_occurenciesPPiiiS_)
        /*00e0*/ 	.word	0x0000000a


	//----- nvinfo : EIATTR_FRAME_SIZE
	.align		4
.L_51:
        /*00e4*/ 	.byte	0x04, 0x11
        /*00e6*/ 	.short	(.L_53 - .L_52)
	.align		4
.L_52:
        /*00e8*/ 	.word	index@(_Z17count_occurenciesPPiiiS_)
        /*00ec*/ 	.word	0x00000000


	//----- nvinfo : EIATTR_REGCOUNT
	.align		4
.L_53:
        /*00f0*/ 	.byte	0x04, 0x2f
        /*00f2*/ 	.short	(.L_55 - .L_54)
	.align		4
.L_54:
        /*00f4*/ 	.word	index@(_Z16find_occurenciesPPiS0_S_ii)
        /*00f8*/ 	.word	0x0000000e


	//----- nvinfo : EIATTR_FRAME_SIZE
	.align		4
.L_55:
        /*00fc*/ 	.byte	0x04, 0x11
        /*00fe*/ 	.short	(.L_57 - .L_56)
	.align		4
.L_56:
        /*0100*/ 	.word	index@(_Z16find_occurenciesPPiS0_S_ii)
        /*0104*/ 	.word	0x00000000


	//----- nvinfo : EIATTR_REGCOUNT
	.align		4
.L_57:
        /*0108*/ 	.byte	0x04, 0x2f
        /*010a*/ 	.short	(.L_59 - .L_58)
	.align		4
.L_58:
        /*010c*/ 	.word	index@(_Z15generate_kernelIiEvP17curandStateXORWOWiT_S2_PS2_i)
        /*0110*/ 	.word	0x00000022


	//----- nvinfo : EIATTR_FRAME_SIZE
	.align		4
.L_59:
        /*0114*/ 	.byte	0x04, 0x11
        /*0116*/ 	.short	(.L_61 - .L_60)
	.align		4
.L_60:
        /*0118*/ 	.word	index@(_Z15generate_kernelIiEvP17curandStateXORWOWiT_S2_PS2_i)
        /*011c*/ 	.word	0x00000000


	//----- nvinfo : EIATTR_REGCOUNT
	.align		4
.L_61:
        /*0120*/ 	.byte	0x04, 0x2f
        /*0122*/ 	.short	(.L_63 - .L_62)
	.align		4
.L_62:
        /*0124*/ 	.word	index@(_Z15generate_kernelIhEvP17curandStateXORWOWiT_S2_PS2_i)
        /*0128*/ 	.word	0x00000022


	//----- nvinfo : EIATTR_FRAME_SIZE
	.align		4
.L_63:
        /*012c*/ 	.byte	0x04, 0x11
        /*012e*/ 	.short	(.L_65 - .L_64)
	.align		4
.L_64:
        /*0130*/ 	.word	index@(_Z15generate_kernelIhEvP17curandStateXORWOWiT_S2_PS2_i)
        /*0134*/ 	.word	0x00000000


	//----- nvinfo : EIATTR_MIN_STACK_SIZE
	.align		4
.L_65:
        /*0138*/ 	.byte	0x04, 0x12
        /*013a*/ 	.short	(.L_67 - .L_66)
	.align		4
.L_66:
        /*013c*/ 	.word	index@(_Z15generate_kernelIhEvP17curandStateXORWOWiT_S2_PS2_i)
        /*0140*/ 	.word	0x00000000


	//----- nvinfo : EIATTR_MIN_STACK_SIZE
	.align		4
.L_67:
        /*0144*/ 	.byte	0x04, 0x12
        /*0146*/ 	.short	(.L_69 - .L_68)
	.align		4
.L_68:
        /*0148*/ 	.word	index@(_Z15generate_kernelIiEvP17curandStateXORWOWiT_S2_PS2_i)
        /*014c*/ 	.word	0x00000000


	//----- nvinfo : EIATTR_MIN_STACK_SIZE
	.align		4
.L_69:
        /*0150*/ 	.byte	0x04, 0x12
        /*0152*/ 	.short	(.L_71 - .L_70)
	.align		4
.L_70:
        /*0154*/ 	.word	index@(_Z16find_occurenciesPPiS0_S_ii)
        /*0158*/ 	.word	0x00000000


	//----- nvinfo : EIATTR_MIN_STACK_SIZE
	.align		4
.L_71:
        /*015c*/ 	.byte	0x04, 0x12
        /*015e*/ 	.short	(.L_73 - .L_72)
	.align		4
.L_72:
        /*0160*/ 	.word	index@(_Z17count_occurenciesPPiiiS_)
        /*0164*/ 	.word	0x00000000


	//----- nvinfo : EIATTR_MIN_STACK_SIZE
	.align		4
.L_73:
        /*0168*/ 	.byte	0x04, 0x12
        /*016a*/ 	.short	(.L_75 - .L_74)
	.align		4
.L_74:
        /*016c*/ 	.word	index@(_Z21fill_array_with_valueIbEvPT_S0_i)
        /*0170*/ 	.word	0x00000000


	//----- nvinfo : EIATTR_MIN_STACK_SIZE
	.align		4
.L_75:
        /*0174*/ 	.byte	0x04, 0x12
        /*0176*/ 	.short	(.L_77 - .L_76)
	.align		4
.L_76:
        /*0178*/ 	.word	index@(_Z12find_answersPPiiiPb)
        /*017c*/ 	.word	0x00000000


	//----- nvinfo : EIATTR_MIN_STACK_SIZE
	.align		4
.L_77:
        /*0180*/ 	.byte	0x04, 0x12
        /*0182*/ 	.short	(.L_79 - .L_78)
	.align		4
.L_78:
        /*0184*/ 	.word	index@(_Z22operate_working_matrixPPiiS_S0_S0_PKc)
        /*0188*/ 	.word	0x00000000


	//----- nvinfo : EIATTR_MIN_STACK_SIZE
	.align		4
.L_79:
        /*018c*/ 	.byte	0x04, 0x12
        /*018e*/ 	.short	(.L_81 - .L_80)
	.align		4
.L_80:
        /*0190*/ 	.word	index@(_Z21fill_array_with_valueIiEvPT_S0_i)
        /*0194*/ 	.word	0x00000000


	//----- nvinfo : EIATTR_MIN_STACK_SIZE
	.align		4
.L_81:
        /*0198*/ 	.byte	0x04, 0x12
        /*019a*/ 	.short	(.L_83 - .L_82)
	.align		4
.L_82:
        /*019c*/ 	.word	index@(_Z16fill_occurenciesPPiS0_S_PKiPKcS2_S_)
        /*01a0*/ 	.word	0x00000000


	//----- nvinfo : EIATTR_MIN_STACK_SIZE
	.align		4
.L_83:
        /*01a4*/ 	.byte	0x04, 0x12
        /*01a6*/ 	.short	(.L_85 - .L_84)
	.align		4
.L_84:
        /*01a8*/ 	.word	index@(_Z13count_symbolsPKciPi)
        /*01ac*/ 	.word	0x00000000


	//----- nvinfo : EIATTR_MIN_STACK_SIZE
	.align		4
.L_85:
        /*01b0*/ 	.byte	0x04, 0x12
        /*01b2*/ 	.short	(.L_87 - .L_86)
	.align		4
.L_86:
        /*01b4*/ 	.word	index@(_Z19fill_working_matrixPPiPKiii)
        /*01b8*/ 	.word	0x00000000


	//----- nvinfo : EIATTR_MIN_STACK_SIZE
	.align		4
.L_87:
        /*01bc*/ 	.byte	0x04, 0x12
        /*01be*/ 	.short	(.L_89 - .L_88)
	.align		4
.L_88:
        /*01c0*/ 	.word	index@(_Z15vectorSumSharedPiS_i)
        /*01c4*/ 	.word	0x00000000


	//----- nvinfo : EIATTR_MIN_STACK_SIZE
	.align		4
.L_89:
        /*01c8*/ 	.byte	0x04, 0x12
        /*01ca*/ 	.short	(.L_91 - .L_90)
	.align		4
.L_90:
        /*01cc*/ 	.word	index@(_Z12setup_kernelP17curandStateXORWOW)
        /*01d0*/ 	.word	0x00000000
.L_91:


//--------------------- .nv.compat                --------------------------
	.section	.nv.compat,"",@"SHT_CUDA_COMPAT_INFO"
	.align	4
        /*0000*/ 	.byte	0x02, 0x09, 0x00, 0x00, 0x02, 0x02, 0x01, 0x00, 0x02, 0x05, 0x05, 0x00, 0x03, 0x07, 0x01, 0x01
        /*0010*/ 	.byte	0x02, 0x03, 0x00, 0x00, 0x02, 0x06, 0x01, 0x00, 0x04, 0x0b, 0x08, 0x00, 0x01, 0x00, 0x00, 0x00
        /*0020*/ 	.byte	0x00, 0x00, 0x00, 0x00


//--------------------- .nv.info._Z15generate_kernelIhEvP17curandStateXORWOWiT_S2_PS2_i --------------------------
	.section	.nv.info._Z15generate_kernelIhEvP17curandStateXORWOWiT_S2_PS2_i,"",@"SHT_CUDA_INFO"
	.sectionflags	@""
	.align	4


	//----- nvinfo : EIATTR_CUDA_API_VERSION
	.align		4
        /*0000*/ 	.byte	0x04, 0x37
        /*0002*/ 	.short	(.L_93 - .L_92)
.L_92:
        /*0004*/ 	.word	0x00000082


	//----- nvinfo : EIATTR_KPARAM_INFO
	.align		4
.L_93:
        /*0008*/ 	.byte	0x04, 0x17
        /*000a*/ 	.short	(.L_95 - .L_94)
.L_94:
        /*000c*/ 	.word	0x00000000
        /*0010*/ 	.short	0x0005
        /*0012*/ 	.short	0x0018
        /*0014*/ 	.byte	0x00, 0xf0, 0x11, 0x00


	//----- nvinfo : EIATTR_KPARAM_INFO
	.align		4
.L_95:
        /*0018*/ 	.byte	0x04, 0x17
        /*001a*/ 	.short	(.L_97 - .L_96)
.L_96:
        /*001c*/ 	.word	0x00000000
        /*0020*/ 	.short	0x0004
        /*0022*/ 	.short	0x0010
        /*0024*/ 	.byte	0x00, 0xf5, 0x21, 0x00


	//----- nvinfo : EIATTR_KPARAM_INFO
	.align		4
.L_97:
        /*0028*/ 	.byte	0x04, 0x17
        /*002a*/ 	.short	(.L_99 - .L_98)
.L_98:
        /*002c*/ 	.word	0x00000000
        /*0030*/ 	.short	0x0003
        /*0032*/ 	.short	0x000d
        /*0034*/ 	.byte	0x00, 0xf0, 0x05, 0x00


	//----- nvinfo : EIATTR_KPARAM_INFO
	.align		4
.L_99:
        /*0038*/ 	.byte	0x04, 0x17
        /*003a*/ 	.short	(.L_101 - .L_100)
.L_100:
        /*003c*/ 	.word	0x00000000
        /*0040*/ 	.short	0x0002
        /*0042*/ 	.short	0x000c
        /*0044*/ 	.byte	0x00, 0xf0, 0x05, 0x00


	//----- nvinfo : EIATTR_KPARAM_INFO
	.align		4
.L_101:
        /*0048*/ 	.byte	0x04, 0x17
        /*004a*/ 	.short	(.L_103 - .L_102)
.L_102:
        /*004c*/ 	.word	0x00000000
        /*0050*/ 	.short	0x0001
        /*0052*/ 	.short	0x0008
        /*0054*/ 	.byte	0x00, 0xf0, 0x11, 0x00


	//----- nvinfo : EIATTR_KPARAM_INFO
	.align		4
.L_103:
        /*0058*/ 	.byte	0x04, 0x17
        /*005a*/ 	.short	(.L_105 - .L_104)
.L_104:
        /*005c*/ 	.word	0x00000000
        /*0060*/ 	.short	0x0000
        /*0062*/ 	.short	0x0000
        /*0064*/ 	.byte	0x00, 0xf5, 0x21, 0x00


	//----- nvinfo : EIATTR_SPARSE_MMA_MASK
	.align		4
.L_105:
        /*0068*/ 	.byte	0x03, 0x50
        /*006a*/ 	.short	0x0000


	//----- nvinfo : EIATTR_MAXREG_COUNT
	.align		4
        /*006c*/ 	.byte	0x03, 0x1b
        /*006e*/ 	.short	0x00ff


	//----- nvinfo : EIATTR_EXTERNS
	.align		4
        /*0070*/ 	.byte	0x04, 0x0f
        /*0072*/ 	.short	(.L_107 - .L_106)


	//   ....[0]....
	.align		4
.L_106:
        /*0074*/ 	.word	index@(__assertfail)


	//----- nvinfo : EIATTR_MERCURY_ISA_VERSION
	.align		4
.L_107:
        /*0078*/ 	.byte	0x03, 0x5f
        /*007a*/ 	.short	0x0101


	//----- nvinfo : EIATTR_VRC_CTA_INIT_COUNT
	.align		4
        /*007c*/ 	.byte	0x02, 0x4a
	.zero		1
	.zero		1


	//----- nvinfo : EIATTR_SYSCALL_OFFSETS
	.align		4
        /*0080*/ 	.byte	0x04, 0x46
        /*0082*/ 	.short	(.L_109 - .L_108)


	//   ....[0]....
.L_108:
        /*0084*/ 	.word	0x00000510


	//   ....[1]....
        /*0088*/ 	.word	0x00000650


	//   ....[2]....
        /*008c*/ 	.word	0x00000970


	//   ....[3]....
        /*0090*/ 	.word	0x00000ab0


	//   ....[4]....
        /*0094*/ 	.word	0x00000e20


	//   ....[5]....
        /*0098*/ 	.word	0x00000f60


	//----- nvinfo : EIATTR_EXIT_INSTR_OFFSETS
	.align		4
.L_109:
        /*009c*/ 	.byte	0x04, 0x1c
        /*009e*/ 	.short	(.L_111 - .L_110)


	//   ....[0]....
.L_110:
        /*00a0*/ 	.word	0x000000b0


	//   ....[1]....
        /*00a4*/ 	.word	0x00000b40


	//   ....[2]....
        /*00a8*/ 	.word	0x00000fd0


	//----- nvinfo : EIATTR_CRS_STACK_SIZE
	.align		4
.L_111:
        /*00ac*/ 	.byte	0x04, 0x1e
        /*00ae*/ 	.short	(.L_113 - .L_112)
.L_112:
        /*00b0*/ 	.word	0x00000000


	//----- nvinfo : EIATTR_CBANK_PARAM_SIZE
	.align		4
.L_113:
        /*00b4*/ 	.byte	0x03, 0x19
        /*00b6*/ 	.short	0x001c


	//----- nvinfo : EIATTR_PARAM_CBANK
	.align		4
        /*00b8*/ 	.byte	0x04, 0x0a
        /*00ba*/ 	.short	(.L_115 - .L_114)
	.align		4
.L_114:
        /*00bc*/ 	.word	index@(.nv.constant0._Z15generate_kernelIhEvP17curandStateXORWOWiT_S2_PS2_i)
        /*00c0*/ 	.short	0x0380
        /*00c2*/ 	.short	0x001c


	//----- nvinfo : EIATTR_SW_WAR
	.align		4
.L_115:
        /*00c4*/ 	.byte	0x04, 0x36
        /*00c6*/ 	.short	(.L_117 - .L_116)
.L_116:
        /*00c8*/ 	.word	0x00000008
.L_117:


//--------------------- .nv.info._Z15generate_kernelIiEvP17curandStateXORWOWiT_S2_PS2_i --------------------------
	.section	.nv.info._Z15generate_kernelIiEvP17curandStateXORWOWiT_S2_PS2_i,"",@"SHT_CUDA_INFO"
	.sectionflags	@""
	.align	4


	//----- nvinfo : EIATTR_CUDA_API_VERSION
	.align		4
        /*0000*/ 	.byte	0x04, 0x37
        /*0002*/ 	.short	(.L_119 - .L_118)
.L_118:
        /*0004*/ 	.word	0x00000082


	//----- nvinfo : EIATTR_KPARAM_INFO
	.align		4
.L_119:
        /*0008*/ 	.byte	0x04, 0x17
        /*000a*/ 	.short	(.L_121 - .L_120)
.L_120:
        /*000c*/ 	.word	0x00000000
        /*0010*/ 	.short	0x0005
        /*0012*/ 	.short	0x0020
        /*0014*/ 	.byte	0x00, 0xf0, 0x11, 0x00


	//----- nvinfo : EIATTR_KPARAM_INFO
	.align		4
.L_121:
        /*0018*/ 	.byte	0x04, 0x17
        /*001a*/ 	.short	(.L_123 - .L_122)
.L_122:
        /*001c*/ 	.word	0x00000000
        /*0020*/ 	.short	0x0004
        /*0022*/ 	.short	0x0018
        /*0024*/ 	.byte	0x00, 0xf5, 0x21, 0x00


	//----- nvinfo : EIATTR_KPARAM_INFO
	.align		4
.L_123:
        /*0028*/ 	.byte	0x04, 0x17
        /*002a*/ 	.short	(.L_125 - .L_124)
.L_124:
        /*002c*/ 	.word	0x00000000
        /*0030*/ 	.short	0x0003
        /*0032*/ 	.short	0x0010
        /*0034*/ 	.byte	0x00, 0xf0, 0x11, 0x00


	//----- nvinfo : EIATTR_KPARAM_INFO
	.align		4
.L_125:
        /*0038*/ 	.byte	0x04, 0x17
        /*003a*/ 	.short	(.L_127 - .L_126)
.L_126:
        /*003c*/ 	.word	0x00000000
        /*0040*/ 	.short	0x0002
        /*0042*/ 	.short	0x000c
        /*0044*/ 	.byte	0x00, 0xf0, 0x11, 0x00


	//----- nvinfo : EIATTR_KPARAM_INFO
	.align		4
.L_127:
        /*0048*/ 	.byte	0x04, 0x17
        /*004a*/ 	.short	(.L_129 - .L_128)
.L_128:
        /*004c*/ 	.word	0x00000000
        /*0050*/ 	.short	0x0001
        /*0052*/ 	.short	0x0008
        /*0054*/ 	.byte	0x00, 0xf0, 0x11, 0x00


	//----- nvinfo : EIATTR_KPARAM_INFO
	.align		4
.L_129:
        /*0058*/ 	.byte	0x04, 0x17
        /*005a*/ 	.short	(.L_131 - .L_130)
.L_130:
        /*005c*/ 	.word	0x00000000
        /*0060*/ 	.short	0x0000
        /*0062*/ 	.short	0x0000
        /*0064*/ 	.byte	0x00, 0xf5, 0x21, 0x00


	//----- nvinfo : EIATTR_SPARSE_MMA_MASK
	.align		4
.L_131:
        /*0068*/ 	.byte	0x03, 0x50
        /*006a*/ 	.short	0x0000


	//----- nvinfo : EIATTR_MAXREG_COUNT
	.align		4
        /*006c*/ 	.byte	0x03, 0x1b
        /*006e*/ 	.short	0x00ff


	//----- nvinfo : EIATTR_EXTERNS
	.align		4
        /*0070*/ 	.byte	0x04, 0x0f
        /*0072*/ 	.short	(.L_133 - .L_132)


	//   ....[0]....
	.align		4
.L_132:
        /*0074*/ 	.word	index@(__assertfail)


	//----- nvinfo : EIATTR_MERCURY_ISA_VERSION
	.align		4
.L_133:
        /*0078*/ 	.byte	0x03, 0x5f
        /*007a*/ 	.short	0x0101


	//----- nvinfo : EIATTR_VRC_CTA_INIT_COUNT
	.align		4
        /*007c*/ 	.byte	0x02, 0x4a
	.zero		1
	.zero		1


	//----- nvinfo : EIATTR_SYSCALL_OFFSETS
	.align		4
        /*0080*/ 	.byte	0x04, 0x46
        /*0082*/ 	.short	(.L_135 - .L_134)


	//   ....[0]....
.L_134:
        /*0084*/ 	.word	0x00000540


	//   ....[1]....
        /*0088*/ 	.word	0x00000680


	//   ....[2]....
        /*008c*/ 	.word	0x00000980


	//   ....[3]....
        /*0090*/ 	.word	0x00000ac0


	//   ....[4]....
        /*0094*/ 	.word	0x00000e60


	//   ....[5]....
        /*0098*/ 	.word	0x00000fb0


	//----- nvinfo : EIATTR_EXIT_INSTR_OFFSETS
	.align		4
.L_135:
        /*009c*/ 	.byte	0x04, 0x1c
        /*009e*/ 	.short	(.L_137 - .L_136)


	//   ....[0]....
.L_136:
        /*00a0*/ 	.word	0x000000b0


	//   ....[1]....
        /*00a4*/ 	.word	0x00000b80


	//   ....[2]....
        /*00a8*/ 	.word	0x00001010


	//----- nvinfo : EIATTR_CRS_STACK_SIZE
	.align		4
.L_137:
        /*00ac*/ 	.byte	0x04, 0x1e
        /*00ae*/ 	.short	(.L_139 - .L_138)
.L_138:
        /*00b0*/ 	.word	0x00000000


	//----- nvinfo : EIATTR_CBANK_PARAM_SIZE
	.align		4
.L_139:
        /*00b4*/ 	.byte	0x03, 0x19
        /*00b6*/ 	.short	0x0024


	//----- nvinfo : EIATTR_PARAM_CBANK
	.align		4
        /*00b8*/ 	.byte	0x04, 0x0a
        /*00ba*/ 	.short	(.L_141 - .L_140)
	.align		4
.L_140:
        /*00bc*/ 	.word	index@(.nv.constant0._Z15generate_kernelIiEvP17curandStateXORWOWiT_S2_PS2_i)
        /*00c0*/ 	.short	0x0380
        /*00c2*/ 	.short	0x0024


	//----- nvinfo : EIATTR_SW_WAR
	.align		4
.L_141:
        /*00c4*/ 	.byte	0x04, 0x36
        /*00c6*/ 	.short	(.L_143 - .L_142)
.L_142:
        /*00c8*/ 	.word	0x00000008
.L_143:


//--------------------- .nv.info._Z16find_occurenciesPPiS0_S_ii --------------------------
	.section	.nv.info._Z16find_occurenciesPPiS0_S_ii,"",@"SHT_CUDA_INFO"
	.sectionflags	@""
	.align	4


	//----- nvinfo : EIATTR_CUDA_API_VERSION
	.align		4
        /*0000*/ 	.byte	0x04, 0x37
        /*0002*/ 	.short	(.L_145 - .L_144)
.L_144:
        /*0004*/ 	.word	0x00000082


	//----- nvinfo : EIATTR_KPARAM_INFO
	.align		4
.L_145:
        /*0008*/ 	.byte	0x04, 0x17
        /*000a*/ 	.short	(.L_147 - .L_146)
.L_146:
        /*000c*/ 	.word	0x00000000
        /*0010*/ 	.short	0x0004
        /*0012*/ 	.short	0x001c
        /*0014*/ 	.byte	0x00, 0xf0, 0x11, 0x00


	//----- nvinfo : EIATTR_KPARAM_INFO
	.align		4
.L_147:
        /*0018*/ 	.byte	0x04, 0x17
        /*001a*/ 	.short	(.L_149 - .L_148)
.L_148:
        /*001c*/ 	.word	0x00000000
        /*0020*/ 	.short	0x0003
        /*0022*/ 	.short	0x0018
        /*0024*/ 	.byte	0x00, 0xf0, 0x11, 0x00


	//----- nvinfo : EIATTR_KPARAM_INFO
	.align		4
.L_149:
        /*0028*/ 	.byte	0x04, 0x17
        /*002a*/ 	.short	(.L_151 - .L_150)
.L_150:
        /*002c*/ 	.word	0x00000000
        /*0030*/ 	.short	0x0002
        /*0032*/ 	.short	0x0010
        /*0034*/ 	.byte	0x00, 0xf5, 0x21, 0x00


	//----- nvinfo : EIATTR_KPARAM_INFO
	.align		4
.L_151:
        /*0038*/ 	.byte	0x04, 0x17
        /*003a*/ 	.short	(.L_153 - .L_152)
.L_152:
        /*003c*/ 	.word	0x00000000
        /*0040*/ 	.short	0x0001
        /*0042*/ 	.short	0x0008
        /*0044*/ 	.byte	0x00, 0xf5, 0x21, 0x00


	//----- nvinfo : EIATTR_KPARAM_INFO
	.align		4
.L_153:
        /*0048*/ 	.byte	0x04, 0x17
        /*004a*/ 	.short	(.L_155 - .L_154)
.L_154:
        /*004c*/ 	.word	0x00000000
        /*0050*/ 	.short	0x0000
        /*0052*/ 	.short	0x0000
        /*0054*/ 	.byte	0x00, 0xf5, 0x21, 0x00


	//----- nvinfo : EIATTR_SPARSE_MMA_MASK
	.align		4
.L_155:
        /*0058*/ 	.byte	0x03, 0x50
        /*005a*/ 	.short	0x0000


	//----- nvinfo : EIATTR_MAXREG_COUNT
	.align		4
        /*005c*/ 	.byte	0x03, 0x1b
        /*005e*/ 	.short	0x00ff


	//----- nvinfo : EIATTR_MERCURY_ISA_VERSION
	.align		4
        /*0060*/ 	.byte	0x03, 0x5f
        /*0062*/ 	.short	0x0101


	//----- nvinfo : EIATTR_VRC_CTA_INIT_COUNT
	.align		4
        /*0064*/ 	.byte	0x02, 0x4a
	.zero		1
	.zero		1


	//----- nvinfo : EIATTR_EXIT_INSTR_OFFSETS
	.align		4
        /*0068*/ 	.byte	0x04, 0x1c
        /*006a*/ 	.short	(.L_157 - .L_156)


	//   ....[0]....
.L_156:
        /*006c*/ 	.word	0x000000c0


	//   ....[1]....
        /*0070*/ 	.word	0x00000140


	//   ....[2]....
        /*0074*/ 	.word	0x000001e0


	//----- nvinfo : EIATTR_CBANK_PARAM_SIZE
	.align		4
.L_157:
        /*0078*/ 	.byte	0x03, 0x19
        /*007a*/ 	.short	0x0020


	//----- nvinfo : EIATTR_PARAM_CBANK
	.align		4
        /*007c*/ 	.byte	0x04, 0x0a
        /*007e*/ 	.short	(.L_159 - .L_158)
	.align		4
.L_158:
        /*0080*/ 	.word	index@(.nv.constant0._Z16find_occurenciesPPiS0_S_ii)
        /*0084*/ 	.short	0x0380
        /*0086*/ 	.short	0x0020


	//----- nvinfo : EIATTR_SW_WAR
	.align		4
.L_159:
        /*0088*/ 	.byte	0x04, 0x36
        /*008a*/ 	.short	(.L_161 - .L_160)
.L_160:
        /*008c*/ 	.word	0x00000008
.L_161:


//--------------------- .nv.info._Z17count_occurenciesPPiiiS_ --------------------------
	.section	.nv.info._Z17count_occurenciesPPiiiS_,"",@"SHT_CUDA_INFO"
	.sectionflags	@""
	.align	4


	//----- nvinfo : EIATTR_CUDA_API_VERSION
	.align		4
        /*0000*/ 	.byte	0x04, 0x37
        /*0002*/ 	.short	(.L_163 - .L_162)
.L_162:
        /*0004*/ 	.word	0x00000082


	//----- nvinfo : EIATTR_KPARAM_INFO
	.align		4
.L_163:
        /*0008*/ 	.byte	0x04, 0x17
        /*000a*/ 	.short	(.L_165 - .L_164)
.L_164:
        /*000c*/ 	.word	0x00000000
        /*0010*/ 	.short	0x0003
        /*0012*/ 	.short	0x0010
        /*0014*/ 	.byte	0x00, 0xf5, 0x21, 0x00


	//----- nvinfo : EIATTR_KPARAM_INFO
	.align		4
.L_165:
        /*0018*/ 	.byte	0x04, 0x17
        /*001a*/ 	.short	(.L_167 - .L_166)
.L_166:
        /*001c*/ 	.word	0x00000000
        /*0020*/ 	.short	0x0002
        /*0022*/ 	.short	0x000c
        /*0024*/ 	.byte	0x00, 0xf0, 0x11, 0x00


	//----- nvinfo : EIATTR_KPARAM_INFO
	.align		4
.L_167:
        /*0028*/ 	.byte	0x04, 0x17
        /*002a*/ 	.short	(.L_169 - .L_168)
.L_168:
        /*002c*/ 	.word	0x00000000
        /*0030*/ 	.short	0x0001
        /*0032*/ 	.short	0x0008
        /*0034*/ 	.byte	0x00, 0xf0, 0x11, 0x00


	//----- nvinfo : EIATTR_KPARAM_INFO
	.align		4
.L_169:
        /*0038*/ 	.byte	0x04, 0x17
        /*003a*/ 	.short	(.L_171 - .L_170)
.L_170:
        /*003c*/ 	.word	0x00000000
        /*0040*/ 	.short	0x0000
        /*0042*/ 	.short	0x0000
        /*0044*/ 	.byte	0x00, 0xf5, 0x21, 0x00


	//----- nvinfo : EIATTR_SPARSE_MMA_MASK
	.align		4
.L_171:
        /*0048*/ 	.byte	0x03, 0x50
        /*004a*/ 	.short	0x0000


	//----- nvinfo : EIATTR_MAXREG_COUNT
	.align		4
        /*004c*/ 	.byte	0x03, 0x1b
        /*004e*/ 	.short	0x00ff


	//----- nvinfo : EIATTR_MERCURY_ISA_VERSION
	.align		4
        /*0050*/ 	.byte	0x03, 0x5f
        /*0052*/ 	.short	0x0101


	//----- nvinfo : EIATTR_VRC_CTA_INIT_COUNT
	.align		4
        /*0054*/ 	.byte	0x02, 0x4a
	.zero		1
	.zero		1


	//----- nvinfo : EIATTR_EXIT_INSTR_OFFSETS
	.align		4
        /*0058*/ 	.byte	0x04, 0x1c
        /*005a*/ 	.short	(.L_173 - .L_172)


	//   ....[0]....
.L_172:
        /*005c*/ 	.word	0x000000c0


	//   ....[1]....
        /*0060*/ 	.word	0x00000140


	//   ....[2]....
        /*0064*/ 	.word	0x00000190


	//----- nvinfo : EIATTR_CBANK_PARAM_SIZE
	.align		4
.L_173:
        /*0068*/ 	.byte	0x03, 0x19
        /*006a*/ 	.short	0x0018


	//----- nvinfo : EIATTR_PARAM_CBANK
	.align		4
        /*006c*/ 	.byte	0x04, 0x0a
        /*006e*/ 	.short	(.L_175 - .L_174)
	.align		4
.L_174:
        /*0070*/ 	.word	index@(.nv.constant0._Z17count_occurenciesPPiiiS_)
        /*0074*/ 	.short	0x0380
        /*0076*/ 	.short	0x0018


	//----- nvinfo : EIATTR_SW_WAR
	.align		4
.L_175:
        /*0078*/ 	.byte	0x04, 0x36
        /*007a*/ 	.short	(.L_177 - .L_176)
.L_176:
        /*007c*/ 	.word	0x00000008
.L_177:


//--------------------- .nv.info._Z21fill_array_with_valueIbEvPT_S0_i --------------------------
	.section	.nv.info._Z21fill_array_with_valueIbEvPT_S0_i,"",@"SHT_CUDA_INFO"
	.sectionflags	@""
	.align	4


	//----- nvinfo : EIATTR_CUDA_API_VERSION
	.align		4
        /*0000*/ 	.byte	0x04, 0x37
        /*0002*/ 	.short	(.L_179 - .L_178)
.L_178:
        /*0004*/ 	.word	0x00000082


	//----- nvinfo : EIATTR_KPARAM_INFO
	.align		4
.L_179:
        /*0008*/ 	.byte	0x04, 0x17
        /*000a*/ 	.short	(.L_181 - .L_180)
.L_180:
        /*000c*/ 	.word	0x00000000
        /*0010*/ 	.short	0x0002
        /*0012*/ 	.short	0x000c
        /*0014*/ 	.byte	0x00, 0xf0, 0x11, 0x00


	//----- nvinfo : EIATTR_KPARAM_INFO
	.align		4
.L_181:
        /*0018*/ 	.byte	0x04, 0x17
        /*001a*/ 	.short	(.L_183 - .L_182)
.L_182:
        /*001c*/ 	.word	0x00000000
        /*0020*/ 	.short	0x0001
        /*0022*/ 	.short	0x0008
        /*0024*/ 	.byte	0x00, 0xf0, 0x05, 0x00


	//----- nvinfo : EIATTR_KPARAM_INFO
	.align		4
.L_183:
        /*0028*/ 	.byte	0x04, 0x17
        /*002a*/ 	.short	(.L_185 - .L_184)
.L_184:
        /*002c*/ 	.word	0x00000000
        /*0030*/ 	.short	0x0000
        /*0032*/ 	.short	0x0000
        /*0034*/ 	.byte	0x00, 0xf5, 0x21, 0x00


	//----- nvinfo : EIATTR_SPARSE_MMA_MASK
	.align		4
.L_185:
        /*0038*/ 	.byte	0x03, 0x50
        /*003a*/ 	.short	0x0000


	//----- nvinfo : EIATTR_MAXREG_COUNT
	.align		4
        /*003c*/ 	.byte	0x03, 0x1b
        /*003e*/ 	.short	0x00ff


	//----- nvinfo : EIATTR_MERCURY_ISA_VERSION
	.align		4
        /*0040*/ 	.byte	0x03, 0x5f
        /*0042*/ 	.short	0x0101


	//----- nvinfo : EIATTR_VRC_CTA_INIT_COUNT
	.align		4
        /*0044*/ 	.byte	0x02, 0x4a
	.zero		1
	.zero		1


	//----- nvinfo : EIATTR_EXIT_INSTR_OFFSETS
	.align		4
        /*0048*/ 	.byte	0x04, 0x1c
        /*004a*/ 	.short	(.L_187 - .L_186)


	//   ....[0]....
.L_186:
        /*004c*/ 	.word	0x00000070


	//   ....[1]....
        /*0050*/ 	.word	0x00000100


	//----- nvinfo : EIATTR_CBANK_PARAM_SIZE
	.align		4
.L_187:
        /*0054*/ 	.byte	0x03, 0x19
        /*0056*/ 	.short	0x0010


	//----- nvinfo : EIATTR_PARAM_CBANK
	.align		4
        /*0058*/ 	.byte	0x04, 0x0a
        /*005a*/ 	.short	(.L_189 - .L_188)
	.align		4
.L_188:
        /*005c*/ 	.word	index@(.nv.constant0._Z21fill_array_with_valueIbEvPT_S0_i)
        /*0060*/ 	.short	0x0380
        /*0062*/ 	.short	0x0010


	//----- nvinfo : EIATTR_SW_WAR
	.align		4
.L_189:
        /*0064*/ 	.byte	0x04, 0x36
        /*0066*/ 	.short	(.L_191 - .L_190)
.L_190:
        /*0068*/ 	.word	0x00000008
.L_191:


//--------------------- .nv.info._Z12find_answersPPiiiPb --------------------------
	.section	.nv.info._Z12find_answersPPiiiPb,"",@"SHT_CUDA_INFO"
	.sectionflags	@""
	.align	4


	//----- nvinfo : EIATTR_CUDA_API_VERSION
	.align		4
        /*0000*/ 	.byte	0x04, 0x37
        /*0002*/ 	.short	(.L_193 - .L_192)
.L_192:
        /*0004*/ 	.word	0x00000082


	//----- nvinfo : EIATTR_KPARAM_INFO
	.align		4
.L_193:
        /*0008*/ 	.byte	0x04, 0x17
        /*000a*/ 	.short	(.L_195 - .L_194)
.L_194:
        /*000c*/ 	.word	0x00000000
        /*0010*/ 	.short	0x0003
        /*0012*/ 	.short	0x0010
        /*0014*/ 	.byte	0x00, 0xf5, 0x21, 0x00


	//----- nvinfo : EIATTR_KPARAM_INFO
	.align		4
.L_195:
        /*0018*/ 	.byte	0x04, 0x17
        /*001a*/ 	.short	(.L_197 - .L_196)
.L_196:
        /*001c*/ 	.word	0x00000000
        /*0020*/ 	.short	0x0002
        /*0022*/ 	.short	0x000c
        /*0024*/ 	.byte	0x00, 0xf0, 0x11, 0x00


	//----- nvinfo : EIATTR_KPARAM_INFO
	.align		4
.L_197:
        /*0028*/ 	.byte	0x04, 0x17
        /*002a*/ 	.short	(.L_199 - .L_198)
.L_198:
        /*002c*/ 	.word	0x00000000
        /*0030*/ 	.short	0x0001
        /*0032*/ 	.short	0x0008
        /*0034*/ 	.byte	0x00, 0xf0, 0x11, 0x00


	//----- nvinfo : EIATTR_KPARAM_INFO
	.align		4
.L_199:
        /*0038*/ 	.byte	0x04, 0x17
        /*003a*/ 	.short	(.L_201 - .L_200)
.L_200:
        /*003c*/ 	.word	0x00000000
        /*0040*/ 	.short	0x0000
        /*0042*/ 	.short	0x0000
        /*0044*/ 	.byte	0x00, 0xf5, 0x21, 0x00


	//----- nvinfo : EIATTR_SPARSE_MMA_MASK
	.align		4
.L_201:
        /*0048*/ 	.byte	0x03, 0x50
        /*004a*/ 	.short	0x0000


	//----- nvinfo : EIATTR_MAXREG_COUNT
	.align		4
        /*004c*/ 	.byte	0x03, 0x1b
        /*004e*/ 	.short	0x00ff


	//----- nvinfo : EIATTR_MERCURY_ISA_VERSION
	.align		4
        /*0050*/ 	.byte	0x03, 0x5f
        /*0052*/ 	.short	0x0101


	//----- nvinfo : EIATTR_VRC_CTA_INIT_COUNT
	.align		4
        /*0054*/ 	.byte	0x02, 0x4a
	.zero		1
	.zero		1


	//----- nvinfo : EIATTR_EXIT_INSTR_OFFSETS
	.align		4
        /*0058*/ 	.byte	0x04, 0x1c
        /*005a*/ 	.short	(.L_203 - .L_202)


	//   ....[0]....
.L_202:
        /*005c*/ 	.word	0x000000c0


	//   ....[1]....
        /*0060*/ 	.word	0x00000140


	//   ....[2]....
        /*0064*/ 	.word	0x000001a0


	//----- nvinfo : EIATTR_CBANK_PARAM_SIZE
	.align		4
.L_203:
        /*0068*/ 	.byte	0x03, 0x19
        /*006a*/ 	.short	0x0018


	//----- nvinfo : EIATTR_PARAM_CBANK
	.align		4
        /*006c*/ 	.byte	0x04, 0x0a
        /*006e*/ 	.short	(.L_205 - .L_204)
	.align		4
.L_204:
        /*0070*/ 	.word	index@(.nv.constant0._Z12find_answersPPiiiPb)
        /*0074*/ 	.short	0x0380
        /*0076*/ 	.short	0x0018


	//----- nvinfo : EIATTR_SW_WAR
	.align		4
.L_205:
        /*0078*/ 	.byte	0x04, 0x36
        /*007a*/ 	.short	(.L_207 - .L_206)
.L_206:
        /*007c*/ 	.word	0x00000008
.L_207:


//--------------------- .nv.info._Z22operate_working_matrixPPiiS_S0_S0_PKc --------------------------
	.section	.nv.info._Z22operate_working_matrixPPiiS_S0_S0_PKc,"",@"SHT_CUDA_INFO"
	.sectionflags	@""
	.align	4


	//----- nvinfo : EIATTR_CUDA_API_VERSION
	.align		4
        /*0000*/ 	.byte	0x04, 0x37
        /*0002*/ 	.short	(.L_209 - .L_208)
.L_208:
        /*0004*/ 	.word	0x00000082


	//----- nvinfo : EIATTR_KPARAM_INFO
	.align		4
.L_209:
        /*0008*/ 	.byte	0x04, 0x17
        /*000a*/ 	.short	(.L_211 - .L_210)
.L_210:
        /*000c*/ 	.word	0x00000000
        /*0010*/ 	.short	0x0005
        /*0012*/ 	.short	0x0028
        /*0014*/ 	.byte	0x00, 0xf5, 0x21, 0x00


	//----- nvinfo : EIATTR_KPARAM_INFO
	.align		4
.L_211:
        /*0018*/ 	.byte	0x04, 0x17
        /*001a*/ 	.short	(.L_213 - .L_212)
.L_212:
        /*001c*/ 	.word	0x00000000
        /*0020*/ 	.short	0x0004
        /*0022*/ 	.short	0x0020
        /*0024*/ 	.byte	0x00, 0xf5, 0x21, 0x00


	//----- nvinfo : EIATTR_KPARAM_INFO
	.align		4
.L_213:
        /*0028*/ 	.byte	0x04, 0x17
        /*002a*/ 	.short	(.L_215 - .L_214)
.L_214:
        /*002c*/ 	.word	0x00000000
        /*0030*/ 	.short	0x0003
        /*0032*/ 	.short	0x0018
        /*0034*/ 	.byte	0x00, 0xf5, 0x21, 0x00


	//----- nvinfo : EIATTR_KPARAM_INFO
	.align		4
.L_215:
        /*0038*/ 	.byte	0x04, 0x17
        /*003a*/ 	.short	(.L_217 - .L_216)
.L_216:
        /*003c*/ 	.word	0x00000000
        /*0040*/ 	.short	0x0002
        /*0042*/ 	.short	0x0010
        /*0044*/ 	.byte	0x00, 0xf5, 0x21, 0x00


	//----- nvinfo : EIATTR_KPARAM_INFO
	.align		4
.L_217:
        /*0048*/ 	.byte	0x04, 0x17
        /*004a*/ 	.short	(.L_219 - .L_218)
.L_218:
        /*004c*/ 	.word	0x00000000
        /*0050*/ 	.short	0x0001
        /*0052*/ 	.short	0x0008
        /*0054*/ 	.byte	0x00, 0xf0, 0x11, 0x00


	//----- nvinfo : EIATTR_KPARAM_INFO
	.align		4
.L_219:
        /*0058*/ 	.byte	0x04, 0x17
        /*005a*/ 	.short	(.L_221 - .L_220)
.L_220:
        /*005c*/ 	.word	0x00000000
        /*0060*/ 	.short	0x0000
        /*0062*/ 	.short	0x0000
        /*0064*/ 	.byte	0x00, 0xf5, 0x21, 0x00


	//----- nvinfo : EIATTR_SPARSE_MMA_MASK
	.align		4
.L_221:
        /*0068*/ 	.byte	0x03, 0x50
        /*006a*/ 	.short	0x0000


	//----- nvinfo : EIATTR_MAXREG_COUNT
	.align		4
        /*006c*/ 	.byte	0x03, 0x1b
        /*006e*/ 	.short	0x00ff


	//----- nvinfo : EIATTR_MERCURY_ISA_VERSION
	.align		4
        /*0070*/ 	.byte	0x03, 0x5f
        /*0072*/ 	.short	0x0101


	//----- nvinfo : EIATTR_VRC_CTA_INIT_COUNT
	.align		4
        /*0074*/ 	.byte	0x02, 0x4a
	.zero		1
	.zero		1


	//----- nvinfo : EIATTR_EXIT_INSTR_OFFSETS
	.align		4
        /*0078*/ 	.byte	0x04, 0x1c
        /*007a*/ 	.short	(.L_223 - .L_222)


	//   ....[0]....
.L_222:
        /*007c*/ 	.word	0x00000070


	//   ....[1]....
        /*0080*/ 	.word	0x00000110


	//   ....[2]....
        /*0084*/ 	.word	0x00000330


	//----- nvinfo : EIATTR_CRS_STACK_SIZE
	.align		4
.L_223:
        /*0088*/ 	.byte	0x04, 0x1e
        /*008a*/ 	.short	(.L_225 - .L_224)
.L_224:
        /*008c*/ 	.word	0x00000000


	//----- nvinfo : EIATTR_CBANK_PARAM_SIZE
	.align		4
.L_225:
        /*0090*/ 	.byte	0x03, 0x19
        /*0092*/ 	.short	0x0030


	//----- nvinfo : EIATTR_PARAM_CBANK
	.align		4
        /*0094*/ 	.byte	0x04, 0x0a
        /*0096*/ 	.short	(.L_227 - .L_226)
	.align		4
.L_226:
        /*0098*/ 	.word	index@(.nv.constant0._Z22operate_working_matrixPPiiS_S0_S0_PKc)
        /*009c*/ 	.short	0x0380
        /*009e*/ 	.short	0x0030


	//----- nvinfo : EIATTR_SW_WAR
	.align		4
.L_227:
        /*00a0*/ 	.byte	0x04, 0x36
        /*00a2*/ 	.short	(.L_229 - .L_228)
.L_228:
        /*00a4*/ 	.word	0x00000008
.L_229:


//--------------------- .nv.info._Z21fill_array_with_valueIiEvPT_S0_i --------------------------
	.section	.nv.info._Z21fill_array_with_valueIiEvPT_S0_i,"",@"SHT_CUDA_INFO"
	.sectionflags	@""
	.align	4


	//----- nvinfo : EIATTR_CUDA_API_VERSION
	.align		4
        /*0000*/ 	.byte	0x04, 0x37
        /*0002*/ 	.short	(.L_231 - .L_230)
.L_230:
        /*0004*/ 	.word	0x00000082


	//----- nvinfo : EIATTR_KPARAM_INFO
	.align		4
.L_231:
        /*0008*/ 	.byte	0x04, 0x17
        /*000a*/ 	.short	(.L_233 - .L_232)
.L_232:
        /*000c*/ 	.word	0x00000000
        /*0010*/ 	.short	0x0002
        /*0012*/ 	.short	0x000c
        /*0014*/ 	.byte	0x00, 0xf0, 0x11, 0x00


	//----- nvinfo : EIATTR_KPARAM_INFO
	.align		4
.L_233:
        /*0018*/ 	.byte	0x04, 0x17
        /*001a*/ 	.short	(.L_235 - .L_234)
.L_234:
        /*001c*/ 	.word	0x00000000
        /*0020*/ 	.short	0x0001
        /*0022*/ 	.short	0x0008
        /*0024*/ 	.byte	0x00, 0xf0, 0x11, 0x00


	//----- nvinfo : EIATTR_KPARAM_INFO
	.align		4
.L_235:
        /*0028*/ 	.byte	0x04, 0x17
        /*002a*/ 	.short	(.L_237 - .L_236)
.L_236:
        /*002c*/ 	.word	0x00000000
        /*0030*/ 	.short	0x0000
        /*0032*/ 	.short	0x0000
        /*0034*/ 	.byte	0x00, 0xf5, 0x21, 0x00


	//----- nvinfo : EIATTR_SPARSE_MMA_MASK
	.align		4
.L_237:
        /*0038*/ 	.byte	0x03, 0x50
        /*003a*/ 	.short	0x0000


	//----- nvinfo : EIATTR_MAXREG_COUNT
	.align		4
        /*003c*/ 	.byte	0x03, 0x1b
        /*003e*/ 	.short	0x00ff


	//----- nvinfo : EIATTR_MERCURY_ISA_VERSION
	.align		4
        /*0040*/ 	.byte	0x03, 0x5f
        /*0042*/ 	.short	0x0101


	//----- nvinfo : EIATTR_VRC_CTA_INIT_COUNT
	.align		4
        /*0044*/ 	.byte	0x02, 0x4a
	.zero		1
	.zero		1


	//----- nvinfo : EIATTR_EXIT_INSTR_OFFSETS
	.align		4
        /*0048*/ 	.byte	0x04, 0x1c
        /*004a*/ 	.short	(.L_239 - .L_238)


	//   ....[0]....
.L_238:
        /*004c*/ 	.word	0x00000070


	//   ....[1]....
        /*0050*/ 	.word	0x000000d0


	//----- nvinfo : EIATTR_CBANK_PARAM_SIZE
	.align		4
.L_239:
        /*0054*/ 	.byte	0x03, 0x19
        /*0056*/ 	.short	0x0010


	//----- nvinfo : EIATTR_PARAM_CBANK
	.align		4
        /*0058*/ 	.byte	0x04, 0x0a
        /*005a*/ 	.short	(.L_241 - .L_240)
	.align		4
.L_240:
        /*005c*/ 	.word	index@(.nv.constant0._Z21fill_array_with_valueIiEvPT_S0_i)
        /*0060*/ 	.short	0x0380
        /*0062*/ 	.short	0x0010


	//----- nvinfo : EIATTR_SW_WAR
	.align		4
.L_241:
        /*0064*/ 	.byte	0x04, 0x36
        /*0066*/ 	.short	(.L_243 - .L_242)
.L_242:
        /*0068*/ 	.word	0x00000008
.L_243:


//--------------------- .nv.info._Z16fill_occurenciesPPiS0_S_PKiPKcS2_S_ --------------------------
	.section	.nv.info._Z16fill_occurenciesPPiS0_S_PKiPKcS2_S_,"",@"SHT_CUDA_INFO"
	.sectionflags	@""
	.align	4


	//----- nvinfo : EIATTR_CUDA_API_VERSION
	.align		4
        /*0000*/ 	.byte	0x04, 0x37
        /*0002*/ 	.short	(.L_245 - .L_244)
.L_244:
        /*0004*/ 	.word	0x00000082


	//----- nvinfo : EIATTR_KPARAM_INFO
	.align		4
.L_245:
        /*0008*/ 	.byte	0x04, 0x17
        /*000a*/ 	.short	(.L_247 - .L_246)
.L_246:
        /*000c*/ 	.word	0x00000000
        /*0010*/ 	.short	0x0006
        /*0012*/ 	.short	0x0030
        /*0014*/ 	.byte	0x00, 0xf5, 0x21, 0x00


	//----- nvinfo : EIATTR_KPARAM_INFO
	.align		4
.L_247:
        /*0018*/ 	.byte	0x04, 0x17
        /*001a*/ 	.short	(.L_249 - .L_248)
.L_248:
        /*001c*/ 	.word	0x00000000
        /*0020*/ 	.short	0x0005
        /*0022*/ 	.short	0x0028
        /*0024*/ 	.byte	0x00, 0xf5, 0x21, 0x00


	//----- nvinfo : EIATTR_KPARAM_INFO
	.align		4
.L_249:
        /*0028*/ 	.byte	0x04, 0x17
        /*002a*/ 	.short	(.L_251 - .L_250)
.L_250:
        /*002c*/ 	.word	0x00000000
        /*0030*/ 	.short	0x0004
        /*0032*/ 	.short	0x0020
        /*0034*/ 	.byte	0x00, 0xf5, 0x21, 0x00


	//----- nvinfo : EIATTR_KPARAM_INFO
	.align		4
.L_251:
        /*0038*/ 	.byte	0x04, 0x17
        /*003a*/ 	.short	(.L_253 - .L_252)
.L_252:
        /*003c*/ 	.word	0x00000000
        /*0040*/ 	.short	0x0003
        /*0042*/ 	.short	0x0018
        /*0044*/ 	.byte	0x00, 0xf5, 0x21, 0x00


	//----- nvinfo : EIATTR_KPARAM_INFO
	.align		4
.L_253:
        /*0048*/ 	.byte	0x04, 0x17
        /*004a*/ 	.short	(.L_255 - .L_254)
.L_254:
        /*004c*/ 	.word	0x00000000
        /*0050*/ 	.short	0x0002
        /*0052*/ 	.short	0x0010
        /*0054*/ 	.byte	0x00, 0xf5, 0x21, 0x00


	//----- nvinfo : EIATTR_KPARAM_INFO
	.align		4
.L_255:
        /*0058*/ 	.byte	0x04, 0x17
        /*005a*/ 	.short	(.L_257 - .L_256)
.L_256:
        /*005c*/ 	.word	0x00000000
        /*0060*/ 	.short	0x0001
        /*0062*/ 	.short	0x0008
        /*0064*/ 	.byte	0x00, 0xf5, 0x21, 0x00


	//----- nvinfo : EIATTR_KPARAM_INFO
	.align		4
.L_257:
        /*0068*/ 	.byte	0x04, 0x17
        /*006a*/ 	.short	(.L_259 - .L_258)
.L_258:
        /*006c*/ 	.word	0x00000000
        /*0070*/ 	.short	0x0000
        /*0072*/ 	.short	0x0000
        /*0074*/ 	.byte	0x00, 0xf5, 0x21, 0x00


	//----- nvinfo : EIATTR_SPARSE_MMA_MASK
	.align		4
.L_259:
        /*0078*/ 	.byte	0x03, 0x50
        /*007a*/ 	.short	0x0000


	//----- nvinfo : EIATTR_MAXREG_COUNT
	.align		4
        /*007c*/ 	.byte	0x03, 0x1b
        /*007e*/ 	.short	0x00ff


	//----- nvinfo : EIATTR_MERCURY_ISA_VERSION
	.align		4
        /*0080*/ 	.byte	0x03, 0x5f
        /*0082*/ 	.short	0x0101


	//----- nvinfo : EIATTR_VRC_CTA_INIT_COUNT
	.align		4
        /*0084*/ 	.byte	0x02, 0x4a
	.zero		1
	.zero		1


	//----- nvinfo : EIATTR_EXIT_INSTR_OFFSETS
	.align		4
        /*0088*/ 	.byte	0x04, 0x1c
        /*008a*/ 	.short	(.L_261 - .L_260)


	//   ....[0]....
.L_260:
        /*008c*/ 	.word	0x00000090


	//   ....[1]....
        /*0090*/ 	.word	0x000000e0


	//   ....[2]....
        /*0094*/ 	.word	0x000002a0


	//----- nvinfo : EIATTR_CRS_STACK_SIZE
	.align		4
.L_261:
        /*0098*/ 	.byte	0x04, 0x1e
        /*009a*/ 	.short	(.L_263 - .L_262)
.L_262:
        /*009c*/ 	.word	0x00000000


	//----- nvinfo : EIATTR_CBANK_PARAM_SIZE
	.align		4
.L_263:
        /*00a0*/ 	.byte	0x03, 0x19
        /*00a2*/ 	.short	0x0038


	//----- nvinfo : EIATTR_PARAM_CBANK
	.align		4
        /*00a4*/ 	.byte	0x04, 0x0a
        /*00a6*/ 	.short	(.L_265 - .L_264)
	.align		4
.L_264:
        /*00a8*/ 	.word	index@(.nv.constant0._Z16fill_occurenciesPPiS0_S_PKiPKcS2_S_)
        /*00ac*/ 	.short	0x0380
        /*00ae*/ 	.short	0x0038


	//----- nvinfo : EIATTR_SW_WAR
	.align		4
.L_265:
        /*00b0*/ 	.byte	0x04, 0x36
        /*00b2*/ 	.short	(.L_267 - .L_266)
.L_266:
        /*00b4*/ 	.word	0x00000008
.L_267:


//--------------------- .nv.info._Z13count_symbolsPKciPi --------------------------
	.section	.nv.info._Z13count_symbolsPKciPi,"",@"SHT_CUDA_INFO"
	.sectionflags	@""
	.align	4


	//----- nvinfo : EIATTR_CUDA_API_VERSION
	.align		4
        /*0000*/ 	.byte	0x04, 0x37
        /*0002*/ 	.short	(.L_269 - .L_268)
.L_268:
        /*0004*/ 	.word	0x00000082


	//----- nvinfo : EIATTR_KPARAM_INFO
	.align		4
.L_269:
        /*0008*/ 	.byte	0x04, 0x17
        /*000a*/ 	.short	(.L_271 - .L_270)
.L_270:
        /*000c*/ 	.word	0x00000000
        /*0010*/ 	.short	0x0002
        /*0012*/ 	.short	0x0010
        /*0014*/ 	.byte	0x00, 0xf5, 0x21, 0x00


	//----- nvinfo : EIATTR_KPARAM_INFO
	.align		4
.L_271:
        /*0018*/ 	.byte	0x04, 0x17
        /*001a*/ 	.short	(.L_273 - .L_272)
.L_272:
        /*001c*/ 	.word	0x00000000
        /*0020*/ 	.short	0x0001
        /*0022*/ 	.short	0x0008
        /*0024*/ 	.byte	0x00, 0xf0, 0x11, 0x00


	//----- nvinfo : EIATTR_KPARAM_INFO
	.align		4
.L_273:
        /*0028*/ 	.byte	0x04, 0x17
        /*002a*/ 	.short	(.L_275 - .L_274)
.L_274:
        /*002c*/ 	.word	0x00000000
        /*0030*/ 	.short	0x0000
        /*0032*/ 	.short	0x0000
        /*0034*/ 	.byte	0x00, 0xf5, 0x21, 0x00


	//----- nvinfo : EIATTR_SPARSE_MMA_MASK
	.align		4
.L_275:
        /*0038*/ 	.byte	0x03, 0x50
        /*003a*/ 	.short	0x0000


	//----- nvinfo : EIATTR_MAXREG_COUNT
	.align		4
        /*003c*/ 	.byte	0x03, 0x1b
        /*003e*/ 	.short	0x00ff


	//----- nvinfo : EIATTR_MERCURY_ISA_VERSION
	.align		4
        /*0040*/ 	.byte	0x03, 0x5f
        /*0042*/ 	.short	0x0101


	//----- nvinfo : EIATTR_VRC_CTA_INIT_COUNT
	.align		4
        /*0044*/ 	.byte	0x02, 0x4a
	.zero		1
	.zero		1


	//----- nvinfo : EIATTR_EXIT_INSTR_OFFSETS
	.align		4
        /*0048*/ 	.byte	0x04, 0x1c
        /*004a*/ 	.short	(.L_277 - .L_276)


	//   ....[0]....
.L_276:
        /*004c*/ 	.word	0x00000090


	//   ....[1]....
        /*0050*/ 	.word	0x00000380


	//   ....[2]....
        /*0054*/ 	.word	0x00000540


	//----- nvinfo : EIATTR_CRS_STACK_SIZE
	.align		4
.L_277:
        /*0058*/ 	.byte	0x04, 0x1e
        /*005a*/ 	.short	(.L_279 - .L_278)
.L_278:
        /*005c*/ 	.word	0x00000000


	//----- nvinfo : EIATTR_CBANK_PARAM_SIZE
	.align		4
.L_279:
        /*0060*/ 	.byte	0x03, 0x19
        /*0062*/ 	.short	0x0018


	//----- nvinfo : EIATTR_PARAM_CBANK
	.align		4
        /*0064*/ 	.byte	0x04, 0x0a
        /*0066*/ 	.short	(.L_281 - .L_280)
	.align		4
.L_280:
        /*0068*/ 	.word	index@(.nv.constant0._Z13count_symbolsPKciPi)
        /*006c*/ 	.short	0x0380
        /*006e*/ 	.short	0x0018


	//----- nvinfo : EIATTR_SW_WAR
	.align		4
.L_281:
        /*0070*/ 	.byte	0x04, 0x36
        /*0072*/ 	.short	(.L_283 - .L_282)
.L_282:
        /*0074*/ 	.word	0x00000008
.L_283:


//--------------------- .nv.info._Z19fill_working_matrixPPiPKiii --------------------------
	.section	.nv.info._Z19fill_working_matrixPPiPKiii,"",@"SHT_CUDA_INFO"
	.sectionflags	@""
	.align	4


	//----- nvinfo : EIATTR_CUDA_API_VERSION
	.align		4
        /*0000*/ 	.byte	0x04, 0x37
        /*0002*/ 	.short	(.L_285 - .L_284)
.L_284:
        /*0004*/ 	.word	0x00000082


	//----- nvinfo : EIATTR_KPARAM_INFO
	.align		4
.L_285:
        /*0008*/ 	.byte	0x04, 0x17
        /*000a*/ 	.short	(.L_287 - .L_286)
.L_286:
        /*000c*/ 	.word	0x00000000
        /*0010*/ 	.short	0x0003
        /*0012*/ 	.short	0x0014
        /*0014*/ 	.byte	0x00, 0xf0, 0x11, 0x00


	//----- nvinfo : EIATTR_KPARAM_INFO
	.align		4
.L_287:
        /*0018*/ 	.byte	0x04, 0x17
        /*001a*/ 	.short	(.L_289 - .L_288)
.L_288:
        /*001c*/ 	.word	0x00000000
        /*0020*/ 	.short	0x0002
        /*0022*/ 	.short	0x0010
        /*0024*/ 	.byte	0x00, 0xf0, 0x11, 0x00


	//----- nvinfo : EIATTR_KPARAM_INFO
	.align		4
.L_289:
        /*0028*/ 	.byte	0x04, 0x17
        /*002a*/ 	.short	(.L_291 - .L_290)
.L_290:
        /*002c*/ 	.word	0x00000000
        /*0030*/ 	.short	0x0001
        /*0032*/ 	.short	0x0008
        /*0034*/ 	.byte	0x00, 0xf5, 0x21, 0x00


	//----- nvinfo : EIATTR_KPARAM_INFO
	.align		4
.L_291:
        /*0038*/ 	.byte	0x04, 0x17
        /*003a*/ 	.short	(.L_293 - .L_292)
.L_292:
        /*003c*/ 	.word	0x00000000
        /*0040*/ 	.short	0x0000
        /*0042*/ 	.short	0x0000
        /*0044*/ 	.byte	0x00, 0xf5, 0x21, 0x00


	//----- nvinfo : EIATTR_SPARSE_MMA_MASK
	.align		4
.L_293:
        /*0048*/ 	.byte	0x03, 0x50
        /*004a*/ 	.short	0x0000


	//----- nvinfo : EIATTR_MAXREG_COUNT
	.align		4
        /*004c*/ 	.byte	0x03, 0x1b
        /*004e*/ 	.short	0x00ff


	//----- nvinfo : EIATTR_MERCURY_ISA_VERSION
	.align		4
        /*0050*/ 	.byte	0x03, 0x5f
        /*0052*/ 	.short	0x0101


	//----- nvinfo : EIATTR_VRC_CTA_INIT_COUNT
	.align		4
        /*0054*/ 	.byte	0x02, 0x4a
	.zero		1
	.zero		1


	//----- nvinfo : EIATTR_EXIT_INSTR_OFFSETS
	.align		4
        /*0058*/ 	.byte	0x04, 0x1c
        /*005a*/ 	.short	(.L_295 - .L_294)


	//   ....[0]....
.L_294:
        /*005c*/ 	.word	0x000000c0


	//   ....[1]....
        /*0060*/ 	.word	0x00000160


	//----- nvinfo : EIATTR_CBANK_PARAM_SIZE
	.align		4
.L_295:
        /*0064*/ 	.byte	0x03, 0x19
        /*0066*/ 	.short	0x0018


	//----- nvinfo : EIATTR_PARAM_CBANK
	.align		4
        /*0068*/ 	.byte	0x04, 0x0a
        /*006a*/ 	.short	(.L_297 - .L_296)
	.align		4
.L_296:
        /*006c*/ 	.word	index@(.nv.constant0._Z19fill_working_matrixPPiPKiii)
        /*0070*/ 	.short	0x0380
        /*0072*/ 	.short	0x0018


	//----- nvinfo : EIATTR_SW_WAR
	.align		4
.L_297:
        /*0074*/ 	.byte	0x04, 0x36
        /*0076*/ 	.short	(.L_299 - .L_298)
.L_298:
        /*0078*/ 	.word	0x00000008
.L_299:


//--------------------- .nv.info._Z15vectorSumSharedPiS_i --------------------------
	.section	.nv.info._Z15vectorSumSharedPiS_i,"",@"SHT_CUDA_INFO"
	.sectionflags	@""
	.align	4


	//----- nvinfo : EIATTR_CUDA_API_VERSION
	.align		4
        /*0000*/ 	.byte	0x04, 0x37
        /*0002*/ 	.short	(.L_301 - .L_300)
.L_300:
        /*0004*/ 	.word	0x00000082


	//----- nvinfo : EIATTR_KPARAM_INFO
	.align		4
.L_301:
        /*0008*/ 	.byte	0x04, 0x17
        /*000a*/ 	.short	(.L_303 - .L_302)
.L_302:
        /*000c*/ 	.word	0x00000000
        /*0010*/ 	.short	0x0002
        /*0012*/ 	.short	0x0010
        /*0014*/ 	.byte	0x00, 0xf0, 0x11, 0x00


	//----- nvinfo : EIATTR_KPARAM_INFO
	.align		4
.L_303:
        /*0018*/ 	.byte	0x04, 0x17
        /*001a*/ 	.short	(.L_305 - .L_304)
.L_304:
        /*001c*/ 	.word	0x00000000
        /*0020*/ 	.short	0x0001
        /*0022*/ 	.short	0x0008
        /*0024*/ 	.byte	0x00, 0xf5, 0x21, 0x00


	//----- nvinfo : EIATTR_KPARAM_INFO
	.align		4
.L_305:
        /*0028*/ 	.byte	0x04, 0x17
        /*002a*/ 	.short	(.L_307 - .L_306)
.L_306:
        /*002c*/ 	.word	0x00000000
        /*0030*/ 	.short	0x0000
        /*0032*/ 	.short	0x0000
        /*0034*/ 	.byte	0x00, 0xf5, 0x21, 0x00


	//----- nvinfo : EIATTR_SPARSE_MMA_MASK
	.align		4
.L_307:
        /*0038*/ 	.byte	0x03, 0x50
        /*003a*/ 	.short	0x0000


	//----- nvinfo : EIATTR_MAXREG_COUNT
	.align		4
        /*003c*/ 	.byte	0x03, 0x1b
        /*003e*/ 	.short	0x00ff


	//----- nvinfo : EIATTR_NUM_BARRIERS
	.align		4
        /*0040*/ 	.byte	0x02, 0x4c
        /*0042*/ 	.byte	0x01
	.zero		1


	//----- nvinfo : EIATTR_MERCURY_ISA_VERSION
	.align		4
        /*0044*/ 	.byte	0x03, 0x5f
        /*0046*/ 	.short	0x0101


	//----- nvinfo : EIATTR_VRC_CTA_INIT_COUNT
	.align		4
        /*0048*/ 	.byte	0x02, 0x4a
	.zero		1
	.zero		1


	//----- nvinfo : EIATTR_EXIT_INSTR_OFFSETS
	.align		4
        /*004c*/ 	.byte	0x04, 0x1c
        /*004e*/ 	.short	(.L_309 - .L_308)


	//   ....[0]....
.L_308:
        /*0050*/ 	.word	0x00000280


	//   ....[1]....
        /*0054*/ 	.word	0x00000330


	//   ....[2]....
        /*0058*/ 	.word	0x00000390


	//----- nvinfo : EIATTR_CRS_STACK_SIZE
	.align		4
.L_309:
        /*005c*/ 	.byte	0x04, 0x1e
        /*005e*/ 	.short	(.L_311 - .L_310)
.L_310:
        /*0060*/ 	.word	0x00000000


	//----- nvinfo : EIATTR_CBANK_PARAM_SIZE
	.align		4
.L_311:
        /*0064*/ 	.byte	0x03, 0x19
        /*0066*/ 	.short	0x0014


	//----- nvinfo : EIATTR_PARAM_CBANK
	.align		4
        /*0068*/ 	.byte	0x04, 0x0a
        /*006a*/ 	.short	(.L_313 - .L_312)
	.align		4
.L_312:
        /*006c*/ 	.word	index@(.nv.constant0._Z15vectorSumSharedPiS_i)
        /*0070*/ 	.short	0x0380
        /*0072*/ 	.short	0x0014


	//----- nvinfo : EIATTR_SW_WAR
	.align		4
.L_313:
        /*0074*/ 	.byte	0x04, 0x36
        /*0076*/ 	.short	(.L_315 - .L_314)
.L_314:
        /*0078*/ 	.word	0x00000008
.L_315:


//--------------------- .nv.info._Z12setup_kernelP17curandStateXORWOW --------------------------
	.section	.nv.info._Z12setup_kernelP17curandStateXORWOW,"",@"SHT_CUDA_INFO"
	.sectionflags	@""
	.align	4


	//----- nvinfo : EIATTR_CUDA_API_VERSION
	.align		4
        /*0000*/ 	.byte	0x04, 0x37
        /*0002*/ 	.short	(.L_317 - .L_316)
.L_316:
        /*0004*/ 	.word	0x00000082


	//----- nvinfo : EIATTR_KPARAM_INFO
	.align		4
.L_317:
        /*0008*/ 	.byte	0x04, 0x17
        /*000a*/ 	.short	(.L_319 - .L_318)
.L_318:
        /*000c*/ 	.word	0x00000000
        /*0010*/ 	.short	0x0000
        /*0012*/ 	.short	0x0000
        /*0014*/ 	.byte	0x00, 0xf5, 0x21, 0x00


	//----- nvinfo : EIATTR_SPARSE_MMA_MASK
	.align		4
.L_319:
        /*0018*/ 	.byte	0x03, 0x50
        /*001a*/ 	.short	0x0000


	//----- nvinfo : EIATTR_MAXREG_COUNT
	.align		4
        /*001c*/ 	.byte	0x03, 0x1b
        /*001e*/ 	.short	0x00ff


	//----- nvinfo : EIATTR_MERCURY_ISA_VERSION
	.align		4
        /*0020*/ 	.byte	0x03, 0x5f
        /*0022*/ 	.short	0x0101


	//----- nvinfo : EIATTR_VRC_CTA_INIT_COUNT
	.align		4
        /*0024*/ 	.byte	0x02, 0x4a
	.zero		1
	.zero		1


	//----- nvinfo : EIATTR_EXIT_INSTR_OFFSETS
	.align		4
        /*0028*/ 	.byte	0x04, 0x1c
        /*002a*/ 	.short	(.L_321 - .L_320)


	//   ....[0]....
.L_320:
        /*002c*/ 	.word	0x00000e80


	//----- nvinfo : EIATTR_CRS_STACK_SIZE
	.align		4
.L_321:
        /*0030*/ 	.byte	0x04, 0x1e
        /*0032*/ 	.short	(.L_323 - .L_322)
.L_322:
        /*0034*/ 	.word	0x00000000


	//----- nvinfo : EIATTR_CBANK_PARAM_SIZE
	.align		4
.L_323:
        /*0038*/ 	.byte	0x03, 0x19
        /*003a*/ 	.short	0x0008


	//----- nvinfo : EIATTR_PARAM_CBANK
	.align		4
        /*003c*/ 	.byte	0x04, 0x0a
        /*003e*/ 	.short	(.L_325 - .L_324)
	.align		4
.L_324:
        /*0040*/ 	.word	index@(.nv.constant0._Z12setup_kernelP17curandStateXORWOW)
        /*0044*/ 	.short	0x0380
        /*0046*/ 	.short	0x0008


	//----- nvinfo : EIATTR_SW_WAR
	.align		4
.L_325:
        /*0048*/ 	.byte	0x04, 0x36
        /*004a*/ 	.short	(.L_327 - .L_326)
.L_326:
        /*004c*/ 	.word	0x00000008
.L_327:


//--------------------- .nv.callgraph             --------------------------
	.section	.nv.callgraph,"",@"SHT_CUDA_CALLGRAPH"
	.align	4
	.sectionentsize	8
	.align		4
        /*0000*/ 	.word	0x00000000
	.align		4
        /*0004*/ 	.word	0xffffffff
	.align		4
        /*0008*/ 	.word	index@(_Z15generate_kernelIhEvP17curandStateXORWOWiT_S2_PS2_i)
	.align		4
        /*000c*/ 	.word	index@(__assertfail)
	.align		4
        /*0010*/ 	.word	index@(_Z15generate_kernelIiEvP17curandStateXORWOWiT_S2_PS2_i)
	.align		4
        /*0014*/ 	.word	index@(__assertfail)
	.align		4
        /*0018*/ 	.word	0x00000000
	.align		4
        /*001c*/ 	.word	0xfffffffe
	.align		4
        /*0020*/ 	.word	0x00000000
	.align		4
        /*0024*/ 	.word	0xfffffffd
	.align		4
        /*0028*/ 	.word	0x00000000
	.align		4
        /*002c*/ 	.word	0xfffffffc


//--------------------- .nv.constant4             --------------------------
	.section	.nv.constant4,"a",@progbits
	.align	8
	.align		8
.nv.constant4:
        /*0000*/ 	.dword	__assertfail
	.align		8
        /*0008*/ 	.dword	precalc_xorwow_matrix
	.align		8
        /*0010*/ 	.dword	precalc_xorwow_offset_matrix
	.align		8
        /*0018*/ 	.dword	mrg32k3aM1
	.align		8
        /*0020*/ 	.dword	mrg32k3aM2
	.align		8
        /*0028*/ 	.dword	mrg32k3aM1SubSeq
	.align		8
        /*0030*/ 	.dword	mrg32k3aM2SubSeq
	.align		8
        /*0038*/ 	.dword	mrg32k3aM1Seq
	.align		8
        /*0040*/ 	.dword	mrg32k3aM2Seq
	.align		8
        /*0048*/ 	.dword	__unnamed_1
	.align		8
        /*0050*/ 	.dword	__unnamed_2
	.align		8
        /*0058*/ 	.dword	$str
	.align		8
        /*0060*/ 	.dword	$str$1
	.align		8
        /*0068*/ 	.dword	$str$2


//--------------------- .nv.constant3             --------------------------
	.section	.nv.constant3,"a",@progbits
	.align	8
.nv.constant3:
	.type		__cr_lgamma_table,@object
	.size		__cr_lgamma_table,(.L_8 - __cr_lgamma_table)
__cr_lgamma_table:
        /*0000*/ 	.byte	0x00, 0x00, 0x00, 0x00, 0x00, 0x00, 0x00, 0x00, 0x00, 0x00, 0x00, 0x00, 0x00, 0x00, 0x00, 0x00
        /*0010*/ 	.byte	0xef, 0x39, 0xfa, 0xfe, 0x42, 0x2e, 0xe6, 0x3f, 0x02, 0x20, 0x2a, 0xfa, 0x0b, 0xab, 0xfc, 0x3f
        /*0020*/ 	.byte	0xf9, 0x2c, 0x92, 0x7c, 0xa7, 0x6c, 0x09, 0x40, 0xc9, 0x79, 0x44, 0x3c, 0x64, 0x26, 0x13, 0x40
        /*0030*/ 	.byte	0xca, 0x01, 0xcf, 0x3a, 0x27, 0x51, 0x1a, 0x40, 0x30, 0xcc, 0x2d, 0xf3, 0xe1, 0x0c, 0x21, 0x40
        /*0040*/ 	.byte	0x0d, 0xb7, 0xfc, 0x82, 0x8e, 0x35, 0x25, 0x40
.L_8:


//--------------------- .text._Z15generate_kernelIhEvP17curandStateXORWOWiT_S2_PS2_i --------------------------
	.section	.text._Z15generate_kernelIhEvP17curandStateXORWOWiT_S2_PS2_i,"ax",@progbits
	.align	128
        .global         _Z15generate_kernelIhEvP17curandStateXORWOWiT_S2_PS2_i
        .type           _Z15generate_kernelIhEvP17curandStateXORWOWiT_S2_PS2_i,@function
        .size           _Z15generate_kernelIhEvP17curandStateXORWOWiT_S2_PS2_i,(.L_x_62 - _Z15generate_kernelIhEvP17curandStateXORWOWiT_S2_PS2_i)
        .other          _Z15generate_kernelIhEvP17curandStateXORWOWiT_S2_PS2_i,@"STO_CUDA_ENTRY STV_DEFAULT"
_Z15generate_kernelIhEvP17curandStateXORWOWiT_S2_PS2_i:
.text._Z15generate_kernelIhEvP17curandStateXORWOWiT_S2_PS2_i:
[----:B------:R-:W0:Y:S01]  /*0000*/  LDC R1, c[0x0][0x37c] ;  /* 0x0000df00ff017b82 */ /* 0x000e220000000800 */
[----:B------:R-:W1:Y:S07]  /*0010*/  S2R R19, SR_TID.X ;  /* 0x0000000000137919 */ /* 0x000e6e0000002100 */
[----:B------:R-:W2:Y:S01]  /*0020*/  LDC R2, c[0x0][0x388] ;  /* 0x0000e200ff027b82 */ /* 0x000ea20000000800 */
[----:B------:R-:W1:Y:S01]  /*0030*/  LDCU UR4, c[0x0][0x360] ;  /* 0x00006c00ff0477ac */ /* 0x000e620008000800 */
[----:B------:R-:W1:Y:S01]  /*0040*/  S2R R0, SR_CTAID.X ;  /* 0x0000000000007919 */ /* 0x000e620000002500 */
[----:B------:R-:W3:Y:S01]  /*0050*/  LDCU UR5, c[0x0][0x398] ;  /* 0x00007300ff0577ac */ /* 0x000ee20008000800 */
[----:B-1----:R-:W-:-:S04]  /*0060*/  IMAD R19, R0, UR4, R19 ;  /* 0x0000000400137c24 */ /* 0x002fc8000f8e0213 */
[----:B--2---:R-:W-:-:S05]  /*0070*/  IMAD.IADD R0, R19, 0x1, R2 ;  /* 0x0000000113007824 */ /* 0x004fca00078e0202 */
[----:B---3--:R-:W-:-:S13]  /*0080*/  ISETP.GT.AND P0, PT, R0, UR5, PT ;  /* 0x0000000500007c0c */ /* 0x008fda000bf04270 */
[----:B------:R-:W-:-:S04]  /*0090*/  @P0 IADD3 R2, PT, PT, -R19, UR5, RZ ;  /* 0x0000000513020c10 */ /* 0x000fc8000fffe1ff */
[----:B------:R-:W-:-:S13]  /*00a0*/  ISETP.GE.AND P0, PT, R2, 0x1, PT ;  /* 0x000000010200780c */ /* 0x000fda0003f06270 */
[----:B0-----:R-:W-:Y:S05]  /*00b0*/  @!P0 EXIT ;  /* 0x000000000000894d */ /* 0x001fea0003800000 */
[----:B------:R-:W0:Y:S01]  /*00c0*/  LDCU.U8 UR38, c[0x0][0x38c] ;  /* 0x00007180ff2677ac */ /* 0x000e220008000000 */
[----:B------:R-:W1:Y:S01]  /*00d0*/  LDC.64 R30, c[0x0][0x380] ;  /* 0x0000e000ff1e7b82 */ /* 0x000e620000000a00 */
[----:B------:R-:W-:Y:S01]  /*00e0*/  VIADD R3, R19, 0x1 ;  /* 0x0000000113037836 */ /* 0x000fe20000000000 */
[----:B------:R-:W-:Y:S01]  /*00f0*/  VIMNMX R0, PT, PT, R0, UR5, PT ;  /* 0x0000000500007c48 */ /* 0x000fe2000bfe0100 */
[----:B------:R-:W0:Y:S01]  /*0100*/  LDCU.U8 UR39, c[0x0][0x38d] ;  /* 0x000071a0ff2777ac */ /* 0x000e220008000000 */
[----:B------:R-:W-:Y:S01]  /*0110*/  BSSY.RECONVERGENT B7, `(.L_x_0) ;  /* 0x00000a0000077945 */ /* 0x000fe20003800200 */
[----:B------:R-:W-:Y:S01]  /*0120*/  IMAD.MOV.U32 R18, RZ, RZ, RZ ;  /* 0x000000ffff127224 */ /* 0x000fe200078e00ff */
[----:B------:R-:W-:Y:S01]  /*0130*/  ISETP.NE.AND P0, PT, R0, R3, PT ;  /* 0x000000030000720c */ /* 0x000fe20003f05270 */
[----:B------:R-:W-:Y:S01]  /*0140*/  UMOV UR5, 0x3feffffd ;  /* 0x3feffffd00057882 */ /* 0x000fe20000000000 */
[----:B------:R-:W2:Y:S01]  /*0150*/  LDCU.64 UR36, c[0x0][0x358] ;  /* 0x00006b00ff2477ac */ /* 0x000ea20008000a00 */
[----:B------:R-:W3:Y:S01]  /*0160*/  LDCU.64 UR40, c[0x0][0x390] ;  /* 0x00007200ff2877ac */ /* 0x000ee20008000a00 */
[----:B0-----:R-:W-:-:S02]  /*0170*/  UIADD3 UR4, UPT, UPT, UR38, -UR39, URZ ;  /* 0x8000002726047290 */ /* 0x001fc4000fffe0ff */
[----:B------:R-:W-:Y:S01]  /*0180*/  I2FP.F32.U32 R22, UR39 ;  /* 0x0000002700167c45 */ /* 0x000fe20008201000 */
[----:B-1----:R-:W-:-:S06]  /*0190*/  IMAD.WIDE R30, R19, 0x30, R30 ;  /* 0x00000030131e7825 */ /* 0x002fcc00078e021e */
[----:B------:R-:W0:Y:S01]  /*01a0*/  I2F.F64 R28, UR4 ;  /* 0x00000004001c7d12 */ /* 0x000e220008201c00 */
[----:B------:R-:W-:Y:S02]  /*01b0*/  UMOV UR4, 0xe7210be9 ;  /* 0xe7210be900047882 */ /* 0x000fe40000000000 */
[----:B0-----:R-:W-:Y:S01]  /*01c0*/  DADD R28, R28, UR4 ;  /* 0x000000041c1c7e29 */ /* 0x001fe20008000000 */
[----:B--23--:R-:W-:Y:S10]  /*01d0*/  @!P0 BRA `(.L_x_1) ;  /* 0x00000008004c8947 */ /* 0x00cff40003800000 */
[----:B------:R-:W-:Y:S02]  /*01e0*/  LOP3.LUT R18, R2, 0x7ffffffe, RZ, 0xc0, !PT ;  /* 0x7ffffffe02127812 */ /* 0x000fe400078ec0ff */
[----:B------:R-:W-:-:S03]  /*01f0*/  MOV R23, R19 ;  /* 0x0000001300177202 */ /* 0x000fc60000000f00 */
[----:B------:R-:W-:-:S07]  /*0200*/  IMAD.MOV R24, RZ, RZ, -R18 ;  /* 0x000000ffff187224 */ /* 0x000fce00078e0a12 */
.L_x_10:
[----:B------:R-:W2:Y:S04]  /*0210*/  LDG.E.64 R8, desc[UR36][R30.64] ;  /* 0x000000241e087981 */ /* 0x000ea8000c1e1b00 */
[----:B------:R-:W3:Y:S04]  /*0220*/  LDG.E.64 R4, desc[UR36][R30.64+0x10] ;  /* 0x000010241e047981 */ /* 0x000ee8000c1e1b00 */
[----:B------:R-:W4:Y:S01]  /*0230*/  LDG.E.64 R6, desc[UR36][R30.64+0x8] ;  /* 0x000008241e067981 */ /* 0x000f22000c1e1b00 */
[----:B------:R-:W-:Y:S01]  /*0240*/  VIADD R24, R24, 0x2 ;  /* 0x0000000218187836 */ /* 0x000fe20000000000 */
[----:B------:R-:W-:Y:S04]  /*0250*/  BSSY.RECONVERGENT B6, `(.L_x_2) ;  /* 0x000002d000067945 */ /* 0x000fe80003800200 */
[----:B------:R-:W-:-:S04]  /*0260*/  ISETP.NE.AND P1, PT, R24, RZ, PT ;  /* 0x000000ff1800720c */ /* 0x000fc80003f25270 */
[----:B------:R-:W-:Y:S02]  /*0270*/  P2R R25, PR, RZ, 0x2 ;  /* 0x00000002ff197803 */ /* 0x000fe40000000000 */
[----:B--2---:R-:W-:Y:S02]  /*0280*/  SHF.R.U32.HI R0, RZ, 0x2, R9 ;  /* 0x00000002ff007819 */ /* 0x004fe40000011609 */
[----:B------:R-:W-:Y:S02]  /*0290*/  IADD3 R8, PT, PT, R8, 0x587c5, RZ ;  /* 0x000587c508087810 */ /* 0x000fe40007ffe0ff */
[----:B------:R-:W-:Y:S01]  /*02a0*/  LOP3.LUT R0, R0, R9, RZ, 0x3c, !PT ;  /* 0x0000000900007212 */ /* 0x000fe200078e3cff */
[----:B---3--:R-:W-:Y:S01]  /*02b0*/  IMAD.SHL.U32 R3, R5, 0x10, RZ ;  /* 0x0000001005037824 */ /* 0x008fe200078e00ff */
[----:B------:R-:W-:-:S03]  /*02c0*/  MOV R10, R5 ;  /* 0x00000005000a7202 */ /* 0x000fc60000000f00 */
[----:B------:R-:W-:-:S05]  /*02d0*/  IMAD.SHL.U32 R9, R0, 0x2, RZ ;  /* 0x0000000200097824 */ /* 0x000fca00078e00ff */
[----:B------:R-:W-:Y:S01]  /*02e0*/  LOP3.LUT R0, R0, R9, R3, 0x96, !PT ;  /* 0x0000000900007212 */ /* 0x000fe200078e9603 */
[----:B------:R-:W-:Y:S02]  /*02f0*/  IMAD.MOV.U32 R3, RZ, RZ, 0x2f800000 ;  /* 0x2f800000ff037424 */ /* 0x000fe400078e00ff */
[----:B----4-:R-:W-:Y:S01]  /*0300*/  IMAD.MOV.U32 R9, RZ, RZ, R6 ;  /* 0x000000ffff097224 */ /* 0x010fe200078e0006 */
[----:B------:R-:W-:-:S04]  /*0310*/  LOP3.LUT R11, R0, R5, RZ, 0x3c, !PT ;  /* 0x00000005000b7212 */ /* 0x000fc800078e3cff */
[----:B------:R0:W-:Y:S01]  /*0320*/  STG.E.64 desc[UR36][R30.64], R8 ;  /* 0x000000081e007986 */ /* 0x0001e2000c101b24 */
[----:B------:R-:W-:-:S03]  /*0330*/  IMAD.IADD R0, R11, 0x1, R8 ;  /* 0x000000010b007824 */ /* 0x000fc600078e0208 */
[----:B------:R0:W-:Y:S02]  /*0340*/  STG.E.64 desc[UR36][R30.64+0x10], R10 ;  /* 0x0000100a1e007986 */ /* 0x0001e4000c101b24 */
[----:B------:R-:W-:-:S05]  /*0350*/  I2FP.F32.U32 R0, R0 ;  /* 0x0000000000007245 */ /* 0x000fca0000201000 */
[----:B------:R-:W-:-:S04]  /*0360*/  FFMA R0, R0, R3, 1.1641532182693481445e-10 ;  /* 0x2f00000000007423 */ /* 0x000fc80000000003 */
[----:B------:R-:W1:Y:S02]  /*0370*/  F2F.F64.F32 R12, R0 ;  /* 0x00000000000c7310 */ /* 0x000e640000201800 */
[----:B-1----:R-:W-:Y:S01]  /*0380*/  DMUL R14, R28, R12 ;  /* 0x0000000c1c0e7228 */ /* 0x002fe20000000000 */
[----:B------:R-:W-:Y:S02]  /*0390*/  IMAD.MOV.U32 R13, RZ, RZ, R4 ;  /* 0x000000ffff0d7224 */ /* 0x000fe400078e0004 */
[----:B------:R-:W-:-:S05]  /*03a0*/  IMAD.MOV.U32 R12, RZ, RZ, R7 ;  /* 0x000000ffff0c7224 */ /* 0x000fca00078e0007 */
[----:B------:R0:W-:Y:S02]  /*03b0*/  STG.E.64 desc[UR36][R30.64+0x8], R12 ;  /* 0x0000080c1e007986 */ /* 0x0001e4000c101b24 */
[----:B------:R-:W1:Y:S02]  /*03c0*/  F2F.F32.F64 R15, R14 ;  /* 0x0000000e000f7310 */ /* 0x000e640000301000 */
[----:B-1----:R-:W-:-:S06]  /*03d0*/  FADD R27, R22, R15 ;  /* 0x0000000f161b7221 */ /* 0x002fcc0000000000 */
[----:B------:R-:W1:Y:S02]  /*03e0*/  F2I.U32.TRUNC.NTZ R27, R27 ;  /* 0x0000001b001b7305 */ /* 0x000e64000020f000 */
[----:B-1----:R-:W-:-:S04]  /*03f0*/  LOP3.LUT R16, R27, 0xff, RZ, 0xc0, !PT ;  /* 0x000000ff1b107812 */ /* 0x002fc800078ec0ff */
[----:B------:R-:W-:-:S13]  /*0400*/  ISETP.GT.U32.AND P0, PT, R16, UR38, PT ;  /* 0x0000002610007c0c */ /* 0x000fda000bf04070 */
[----:B0-----:R-:W-:Y:S05]  /*0410*/  @!P0 BRA `(.L_x_3) ;  /* 0x0000000000408947 */ /* 0x001fea0003800000 */
[----:B------:R-:W-:Y:S01]  /*0420*/  MOV R14, 0x0 ;  /* 0x00000000000e7802 */ /* 0x000fe20000000f00 */
[----:B------:R-:W0:Y:S01]  /*0430*/  LDCU.64 UR4, c[0x4][0x58] ;  /* 0x01000b00ff0477ac */ /* 0x000e220008000a00 */
[----:B------:R-:W-:Y:S01]  /*0440*/  IMAD.MOV.U32 R8, RZ, RZ, 0x79 ;  /* 0x00000079ff087424 */ /* 0x000fe200078e00ff */
[----:B------:R-:W-:Y:S01]  /*0450*/  MOV R13, RZ ;  /* 0x000000ff000d7202 */ /* 0x000fe20000000f00 */
[----:B------:R-:W-:Y:S01]  /*0460*/  IMAD.MOV.U32 R12, RZ, RZ, 0x1 ;  /* 0x00000001ff0c7424 */ /* 0x000fe200078e00ff */
[----:B------:R-:W1:Y:S01]  /*0470*/  LDCU.64 UR6, c[0x4][0x60] ;  /* 0x01000c00ff0677ac */ /* 0x000e620008000a00 */
[----:B------:R-:W2:Y:S01]  /*0480*/  LDC.64 R14, c[0x4][R14] ;  /* 0x010000000e0e7b82 */ /* 0x000ea20000000a00 */
[----:B------:R-:W3:Y:S01]  /*0490*/  LDCU.64 UR8, c[0x4][0x50] ;  /* 0x01000a00ff0877ac */ /* 0x000ee20008000a00 */
[----:B0-----:R-:W-:Y:S01]  /*04a0*/  MOV R4, UR4 ;  /* 0x0000000400047c02 */ /* 0x001fe20008000f00 */
[----:B------:R-:W-:Y:S02]  /*04b0*/  IMAD.U32 R5, RZ, RZ, UR5 ;  /* 0x00000005ff057e24 */ /* 0x000fe4000f8e00ff */
[----:B-1----:R-:W-:-:S02]  /*04c0*/  IMAD.U32 R6, RZ, RZ, UR6 ;  /* 0x00000006ff067e24 */ /* 0x002fc4000f8e00ff */
[----:B------:R-:W-:Y:S01]  /*04d0*/  IMAD.U32 R7, RZ, RZ, UR7 ;  /* 0x00000007ff077e24 */ /* 0x000fe2000f8e00ff */
[----:B---3--:R-:W-:Y:S01]  /*04e0*/  MOV R10, UR8 ;  /* 0x00000008000a7c02 */ /* 0x008fe20008000f00 */
[----:B------:R-:W-:-:S07]  /*04f0*/  IMAD.U32 R11, RZ, RZ, UR9 ;  /* 0x00000009ff0b7e24 */ /* 0x000fce000f8e00ff */
[----:B------:R-:W-:-:S07]  /*0500*/  LEPC R20, `(.L_x_3) ;  /* 0x000000001014794e */ /* 0x000fce0000000000 */
[----:B--2---:R-:W-:Y:S05]  /*0510*/  CALL.ABS.NOINC R14 ;  /* 0x000000000e007343 */ /* 0x004fea0003c00000 */
.L_x_3:
[----:B------:R-:W-:Y:S05]  /*0520*/  BSYNC.RECONVERGENT B6 ;  /* 0x0000000000067941 */ /* 0x000fea0003800200 */
.L_x_2:
[----:B------:R-:W-:Y:S01]  /*0530*/  ISETP.GE.U32.AND P0, PT, R16, UR39, PT ;  /* 0x0000002710007c0c */ /* 0x000fe2000bf06070 */
[----:B------:R-:W-:-:S12]  /*0540*/  BSSY.RECONVERGENT B6, `(.L_x_4) ;  /* 0x0000012000067945 */ /* 0x000fd80003800200 */
[----:B------:R-:W-:Y:S05]  /*0550*/  @P0 BRA `(.L_x_5) ;  /* 0x0000000000400947 */ /* 0x000fea0003800000 */
[----:B------:R-:W-:Y:S01]  /*0560*/  MOV R14, 0x0 ;  /* 0x00000000000e7802 */ /* 0x000fe20000000f00 */
[----:B------:R-:W0:Y:S01]  /*0570*/  LDCU.64 UR4, c[0x4][0x68] ;  /* 0x01000d00ff0477ac */ /* 0x000e220008000a00 */
[----:B------:R-:W-:Y:S02]  /*0580*/  HFMA2 R12, -RZ, RZ, 0, 5.9604644775390625e-08 ;  /* 0x00000001ff0c7431 */ /* 0x000fe400000001ff */
[----:B------:R-:W-:Y:S01]  /*0590*/  IMAD.MOV.U32 R8, RZ, RZ, 0x7a ;  /* 0x0000007aff087424 */ /* 0x000fe200078e00ff */
[----:B------:R-:W1:Y:S01]  /*05a0*/  LDCU.64 UR6, c[0x4][0x60] ;  /* 0x01000c00ff0677ac */ /* 0x000e620008000a00 */
[----:B------:R-:W2:Y:S01]  /*05b0*/  LDC.64 R14, c[0x4][R14] ;  /* 0x010000000e0e7b82 */ /* 0x000ea20000000a00 */
[----:B------:R-:W-:Y:S01]  /*05c0*/  IMAD.MOV.U32 R13, RZ, RZ, RZ ;  /* 0x000000ffff0d7224 */ /* 0x000fe200078e00ff */
[----:B------:R-:W3:Y:S01]  /*05d0*/  LDCU.64 UR8, c[0x4][0x50] ;  /* 0x01000a00ff0877ac */ /* 0x000ee20008000a00 */
[----:B0-----:R-:W-:Y:S02]  /*05e0*/  IMAD.U32 R4, RZ, RZ, UR4 ;  /* 0x00000004ff047e24 */ /* 0x001fe4000f8e00ff */
[----:B------:R-:W-:-:S02]  /*05f0*/  IMAD.U32 R5, RZ, RZ, UR5 ;  /* 0x00000005ff057e24 */ /* 0x000fc4000f8e00ff */
[----:B-1----:R-:W-:Y:S01]  /*0600*/  IMAD.U32 R6, RZ, RZ, UR6 ;  /* 0x00000006ff067e24 */ /* 0x002fe2000f8e00ff */
[----:B------:R-:W-:Y:S01]  /*0610*/  MOV R7, UR7 ;  /* 0x0000000700077c02 */ /* 0x000fe20008000f00 */
[----:B---3--:R-:W-:Y:S02]  /*0620*/  IMAD.U32 R10, RZ, RZ, UR8 ;  /* 0x00000008ff0a7e24 */ /* 0x008fe4000f8e00ff */
[----:B------:R-:W-:-:S07]  /*0630*/  IMAD.U32 R11, RZ, RZ, UR9 ;  /* 0x00000009ff0b7e24 */ /* 0x000fce000f8e00ff */
[----:B------:R-:W-:-:S07]  /*0640*/  LEPC R20, `(.L_x_5) ;  /* 0x000000001014794e */ /* 0x000fce0000000000 */
[----:B--2---:R-:W-:Y:S05]  /*0650*/  CALL.ABS.NOINC R14 ;  /* 0x000000000e007343 */ /* 0x004fea0003c00000 */
.L_x_5:
[----:B------:R-:W-:Y:S05]  /*0660*/  BSYNC.RECONVERGENT B6 ;  /* 0x0000000000067941 */ /* 0x000fea0003800200 */
.L_x_4:
[----:B------:R-:W-:-:S04]  /*0670*/  IADD3.X R16, P0, PT, R23, UR40, RZ, PT, !PT ;  /* 0x0000002817107c10 */ /* 0x000fc8000bf1e4ff */
[----:B------:R-:W-:-:S05]  /*0680*/  LEA.HI.X.SX32 R17, R23, UR41, 0x1, P0 ;  /* 0x0000002917117c11 */ /* 0x000fca00080f0eff */
[----:B------:R0:W-:Y:S04]  /*0690*/  STG.E.U8 desc[UR36][R16.64+-0x1], R27 ;  /* 0xffffff1b10007986 */ /* 0x0001e8000c101124 */
[----:B------:R-:W2:Y:S04]  /*06a0*/  LDG.E.64 R12, desc[UR36][R30.64] ;  /* 0x000000241e0c7981 */ /* 0x000ea8000c1e1b00 */
[----:B------:R-:W3:Y:S04]  /*06b0*/  LDG.E.64 R4, desc[UR36][R30.64+0x10] ;  /* 0x000010241e047981 */ /* 0x000ee8000c1e1b00 */
[----:B------:R-:W4:Y:S01]  /*06c0*/  LDG.E.64 R6, desc[UR36][R30.64+0x8] ;  /* 0x000008241e067981 */ /* 0x000f22000c1e1b00 */
[----:B------:R-:W-:Y:S01]  /*06d0*/  BSSY.RECONVERGENT B6, `(.L_x_6) ;  /* 0x000002b000067945 */ /* 0x000fe20003800200 */
[----:B--2---:R-:W-:-:S02]  /*06e0*/  SHF.R.U32.HI R0, RZ, 0x2, R13 ;  /* 0x00000002ff007819 */ /* 0x004fc4000001160d */
[----:B------:R-:W-:Y:S02]  /*06f0*/  IADD3 R12, PT, PT, R12, 0x587c5, RZ ;  /* 0x000587c50c0c7810 */ /* 0x000fe40007ffe0ff */
[----:B------:R-:W-:Y:S01]  /*0700*/  LOP3.LUT R0, R0, R13, RZ, 0x3c, !PT ;  /* 0x0000000d00007212 */ /* 0x000fe200078e3cff */
[----:B---3--:R-:W-:Y:S02]  /*0710*/  IMAD.SHL.U32 R3, R5, 0x10, RZ ;  /* 0x0000001005037824 */ /* 0x008fe400078e00ff */
[----:B------:R-:W-:Y:S02]  /*0720*/  IMAD.MOV.U32 R11, RZ, RZ, R4 ;  /* 0x000000ffff0b7224 */ /* 0x000fe400078e0004 */
[C---:B------:R-:W-:Y:S02]  /*0730*/  IMAD.SHL.U32 R8, R0.reuse, 0x2, RZ ;  /* 0x0000000200087824 */ /* 0x040fe400078e00ff */
[----:B----4-:R-:W-:Y:S02]  /*0740*/  IMAD.MOV.U32 R10, RZ, RZ, R7 ;  /* 0x000000ffff0a7224 */ /* 0x010fe400078e0007 */
[----:B------:R-:W-:Y:S01]  /*0750*/  IMAD.MOV.U32 R13, RZ, RZ, R6 ;  /* 0x000000ffff0d7224 */ /* 0x000fe200078e0006 */
[----:B------:R-:W-:Y:S01]  /*0760*/  LOP3.LUT R8, R0, R8, R3, 0x96, !PT ;  /* 0x0000000800087212 */ /* 0x000fe200078e9603 */
[----:B------:R-:W-:Y:S01]  /*0770*/  IMAD.MOV.U32 R3, RZ, RZ, 0x2f800000 ;  /* 0x2f800000ff037424 */ /* 0x000fe200078e00ff */
[----:B------:R1:W-:Y:S02]  /*0780*/  STG.E.64 desc[UR36][R30.64+0x8], R10 ;  /* 0x0000080a1e007986 */ /* 0x0003e4000c101b24 */
[----:B------:R-:W-:-:S02]  /*0790*/  LOP3.LUT R9, R8, R5, RZ, 0x3c, !PT ;  /* 0x0000000508097212 */ /* 0x000fc400078e3cff */
[----:B------:R-:W-:Y:S01]  /*07a0*/  MOV R8, R5 ;  /* 0x0000000500087202 */ /* 0x000fe20000000f00 */
[----:B------:R1:W-:Y:S02]  /*07b0*/  STG.E.64 desc[UR36][R30.64], R12 ;  /* 0x0000000c1e007986 */ /* 0x0003e4000c101b24 */
[----:B------:R-:W-:Y:S02]  /*07c0*/  IMAD.IADD R0, R9, 0x1, R12 ;  /* 0x0000000109007824 */ /* 0x000fe400078e020c */
[----:B------:R1:W-:Y:S03]  /*07d0*/  STG.E.64 desc[UR36][R30.64+0x10], R8 ;  /* 0x000010081e007986 */ /* 0x0003e6000c101b24 */
[----:B------:R-:W-:-:S05]  /*07e0*/  I2FP.F32.U32 R0, R0 ;  /* 0x0000000000007245 */ /* 0x000fca0000201000 */
[----:B------:R-:W-:-:S04]  /*07f0*/  FFMA R0, R0, R3, 1.1641532182693481445e-10 ;  /* 0x2f00000000007423 */ /* 0x000fc80000000003 */
[----:B------:R-:W2:Y:S02]  /*0800*/  F2F.F64.F32 R14, R0 ;  /* 0x00000000000e7310 */ /* 0x000ea40000201800 */
[----:B--2---:R-:W-:-:S10]  /*0810*/  DMUL R14, R28, R14 ;  /* 0x0000000e1c0e7228 */ /* 0x004fd40000000000 */
[----:B------:R-:W0:Y:S02]  /*0820*/  F2F.F32.F64 R15, R14 ;  /* 0x0000000e000f7310 */ /* 0x000e240000301000 */
[----:B0-----:R-:W-:-:S06]  /*0830*/  FADD R27, R22, R15 ;  /* 0x0000000f161b7221 */ /* 0x001fcc0000000000 */
[----:B------:R-:W0:Y:S02]  /*0840*/  F2I.U32.TRUNC.NTZ R27, R27 ;  /* 0x0000001b001b7305 */ /* 0x000e24000020f000 */
[----:B0-----:R-:W-:-:S04]  /*0850*/  LOP3.LUT R26, R27, 0xff, RZ, 0xc0, !PT ;  /* 0x000000ff1b1a7812 */ /* 0x001fc800078ec0ff */
[----:B------:R-:W-:-:S13]  /*0860*/  ISETP.GT.U32.AND P0, PT, R26, UR38, PT ;  /* 0x000000261a007c0c */ /* 0x000fda000bf04070 */
[----:B-1----:R-:W-:Y:S05]  /*0870*/  @!P0 BRA `(.L_x_7) ;  /* 0x0000000000408947 */ /* 0x002fea0003800000 */
[----:B------:R-:W-:Y:S01]  /*0880*/  MOV R14, 0x0 ;  /* 0x00000000000e7802 */ /* 0x000fe20000000f00 */
[----:B------:R-:W0:Y:S01]  /*0890*/  LDCU.64 UR4, c[0x4][0x58] ;  /* 0x01000b00ff0477ac */ /* 0x000e220008000a00 */
[----:B------:R-:W-:Y:S02]  /*08a0*/  IMAD.MOV.U32 R8, RZ, RZ, 0x79 ;  /* 0x00000079ff087424 */ /* 0x000fe400078e00ff */
[----:B------:R-:W-:Y:S01]  /*08b0*/  IMAD.MOV.U32 R12, RZ, RZ, 0x1 ;  /* 0x00000001ff0c7424 */ /* 0x000fe200078e00ff */
[----:B------:R-:W1:Y:S01]  /*08c0*/  LDCU.64 UR6, c[0x4][0x60] ;  /* 0x01000c00ff0677ac */ /* 0x000e620008000a00 */
[----:B------:R-:W2:Y:S01]  /*08d0*/  LDC.64 R14, c[0x4][R14] ;  /* 0x010000000e0e7b82 */ /* 0x000ea20000000a00 */
[----:B------:R-:W-:Y:S01]  /*08e0*/  IMAD.MOV.U32 R13, RZ, RZ, RZ ;  /* 0x000000ffff0d7224 */ /* 0x000fe200078e00ff */
[----:B------:R-:W3:Y:S01]  /*08f0*/  LDCU.64 UR8, c[0x4][0x50] ;  /* 0x01000a00ff0877ac */ /* 0x000ee20008000a00 */
[----:B0-----:R-:W-:Y:S01]  /*0900*/  IMAD.U32 R4, RZ, RZ, UR4 ;  /* 0x00000004ff047e24 */ /* 0x001fe2000f8e00ff */
[----:B------:R-:W-:Y:S01]  /*0910*/  MOV R5, UR5 ;  /* 0x0000000500057c02 */ /* 0x000fe20008000f00 */
[----:B-1----:R-:W-:-:S02]  /*0920*/  IMAD.U32 R6, RZ, RZ, UR6 ;  /* 0x00000006ff067e24 */ /* 0x002fc4000f8e00ff */
[----:B------:R-:W-:Y:S02]  /*0930*/  IMAD.U32 R7, RZ, RZ, UR7 ;  /* 0x00000007ff077e24 */ /* 0x000fe4000f8e00ff */
[----:B---3--:R-:W-:Y:S01]  /*0940*/  IMAD.U32 R10, RZ, RZ, UR8 ;  /* 0x00000008ff0a7e24 */ /* 0x008fe2000f8e00ff */
[----:B------:R-:W-:-:S07]  /*0950*/  MOV R11, UR9 ;  /* 0x00000009000b7c02 */ /* 0x000fce0008000f00 */
[----:B------:R-:W-:-:S07]  /*0960*/  LEPC R20, `(.L_x_7) ;  /* 0x000000001014794e */ /* 0x000fce0000000000 */
[----:B--2---:R-:W-:Y:S05]  /*0970*/  CALL.ABS.NOINC R14 ;  /* 0x000000000e007343 */ /* 0x004fea0003c00000 */
.L_x_7:
[----:B------:R-:W-:Y:S05]  /*0980*/  BSYNC.RECONVERGENT B6 ;  /* 0x0000000000067941 */ /* 0x000fea0003800200 */
.L_x_6:
[----:B------:R-:W-:Y:S01]  /*0990*/  ISETP.GE.U32.AND P0, PT, R26, UR39, PT ;  /* 0x000000271a007c0c */ /* 0x000fe2000bf06070 */
[----:B------:R-:W-:-:S12]  /*09a0*/  BSSY.RECONVERGENT B6, `(.L_x_8) ;  /* 0x0000012000067945 */ /* 0x000fd80003800200 */
[----:B------:R-:W-:Y:S05]  /*09b0*/  @P0 BRA `(.L_x_9) ;  /* 0x0000000000400947 */ /* 0x000fea0003800000 */
[----:B------:R-:W-:Y:S01]  /*09c0*/  MOV R14, 0x0 ;  /* 0x00000000000e7802 */ /* 0x000fe20000000f00 */
[----:B------:R-:W0:Y:S01]  /*09d0*/  LDCU.64 UR4, c[0x4][0x68] ;  /* 0x01000d00ff0477ac */ /* 0x000e220008000a00 */
[----:B------:R-:W-:Y:S02]  /*09e0*/  HFMA2 R13, -RZ, RZ, 0, 0 ;  /* 0x00000000ff0d7431 */ /* 0x000fe400000001ff */
[----:B------:R-:W-:Y:S01]  /*09f0*/  IMAD.MOV.U32 R8, RZ, RZ, 0x7a ;  /* 0x0000007aff087424 */ /* 0x000fe200078e00ff */
[----:B------:R-:W1:Y:S01]  /*0a00*/  LDCU.64 UR6, c[0x4][0x60] ;  /* 0x01000c00ff0677ac */ /* 0x000e620008000a00 */
[----:B------:R-:W2:Y:S01]  /*0a10*/  LDC.64 R14, c[0x4][R14] ;  /* 0x010000000e0e7b82 */ /* 0x000ea20000000a00 */
[----:B------:R-:W-:Y:S01]  /*0a20*/  IMAD.MOV.U32 R12, RZ, RZ, 0x1 ;  /* 0x00000001ff0c7424 */ /* 0x000fe200078e00ff */
[----:B------:R-:W3:Y:S01]  /*0a30*/  LDCU.64 UR8, c[0x4][0x50] ;  /* 0x01000a00ff0877ac */ /* 0x000ee20008000a00 */
[----:B0-----:R-:W-:Y:S01]  /*0a40*/  MOV R4, UR4 ;  /* 0x0000000400047c02 */ /* 0x001fe20008000f00 */
[----:B------:R-:W-:-:S02]  /*0a50*/  IMAD.U32 R5, RZ, RZ, UR5 ;  /* 0x00000005ff057e24 */ /* 0x000fc4000f8e00ff */
[----:B-1----:R-:W-:Y:S02]  /*0a60*/  IMAD.U32 R6, RZ, RZ, UR6 ;  /* 0x00000006ff067e24 */ /* 0x002fe4000f8e00ff */
[----:B------:R-:W-:Y:S01]  /*0a70*/  IMAD.U32 R7, RZ, RZ, UR7 ;  /* 0x00000007ff077e24 */ /* 0x000fe2000f8e00ff */
[----:B---3--:R-:W-:Y:S01]  /*0a80*/  MOV R10, UR8 ;  /* 0x00000008000a7c02 */ /* 0x008fe20008000f00 */
[----:B------:R-:W-:-:S07]  /*0a90*/  IMAD.U32 R11, RZ, RZ, UR9 ;  /* 0x00000009ff0b7e24 */ /* 0x000fce000f8e00ff */
[----:B------:R-:W-:-:S07]  /*0aa0*/  LEPC R20, `(.L_x_9) ;  /* 0x000000001014794e */ /* 0x000fce0000000000 */
[----:B--2---:R-:W-:Y:S05]  /*0ab0*/  CALL.ABS.NOINC R14 ;  /* 0x000000000e007343 */ /* 0x004fea0003c00000 */
.L_x_9:
[----:B------:R-:W-:Y:S05]  /*0ac0*/  BSYNC.RECONVERGENT B6 ;  /* 0x0000000000067941 */ /* 0x000fea0003800200 */
.L_x_8:
[----:B------:R0:W-:Y:S01]  /*0ad0*/  STG.E.U8 desc[UR36][R16.64], R27 ;  /* 0x0000001b10007986 */ /* 0x0001e2000c101124 */
[----:B------:R-:W-:Y:S01]  /*0ae0*/  ISETP.NE.AND P6, PT, R25, RZ, PT ;  /* 0x000000ff1900720c */ /* 0x000fe20003fc5270 */
[----:B------:R-:W-:-:S12]  /*0af0*/  VIADD R23, R23, 0x2 ;  /* 0x0000000217177836 */ /* 0x000fd80000000000 */
[----:B0-----:R-:W-:Y:S05]  /*0b00*/  @P6 BRA `(.L_x_10) ;  /* 0xfffffff400c06947 */ /* 0x001fea000383ffff */
.L_x_1:
[----:B------:R-:W-:Y:S05]  /*0b10*/  BSYNC.RECONVERGENT B7 ;  /* 0x0000000000077941 */ /* 0x000fea0003800200 */
.L_x_0:
[----:B------:R-:W-:-:S04]  /*0b20*/  LOP3.LUT R2, R2, 0x1, RZ, 0xc0, !PT ;  /* 0x0000000102027812 */ /* 0x000fc800078ec0ff */
[----:B------:R-:W-:-:S13]  /*0b30*/  ISETP.NE.U32.AND P0, PT, R2, 0x1, PT ;  /* 0x000000010200780c */ /* 0x000fda0003f05070 */
[----:B------:R-:W-:Y:S05]  /*0b40*/  @P0 EXIT ;  /* 0x000000000000094d */ /* 0x000fea0003800000 */
[----:B------:R-:W2:Y:S04]  /*0b50*/  LDG.E.64 R6, desc[UR36][R30.64] ;  /* 0x000000241e067981 */ /* 0x000ea8000c1e1b00 */
[----:B------:R-:W3:Y:S04]  /*0b60*/  LDG.E.64 R2, desc[UR36][R30.64+0x10] ;  /* 0x000010241e027981 */ /* 0x000ee8000c1e1b00 */
[----:B------:R-:W4:Y:S01]  /*0b70*/  LDG.E.64 R4, desc[UR36][R30.64+0x8] ;  /* 0x000008241e047981 */ /* 0x000f22000c1e1b00 */
[----:B------:R-:W-:Y:S01]  /*0b80*/  BSSY.RECONVERGENT B6, `(.L_x_11) ;  /* 0x000002b000067945 */ /* 0x000fe20003800200 */
[----:B--2---:R-:W-:-:S02]  /*0b90*/  SHF.R.U32.HI R0, RZ, 0x2, R7 ;  /* 0x00000002ff007819 */ /* 0x004fc40000011607 */
[----:B------:R-:W-:Y:S02]  /*0ba0*/  IADD3 R6, PT, PT, R6, 0x587c5, RZ ;  /* 0x000587c506067810 */ /* 0x000fe40007ffe0ff */
[----:B------:R-:W-:Y:S01]  /*0bb0*/  LOP3.LUT R0, R0, R7, RZ, 0x3c, !PT ;  /* 0x0000000700007212 */ /* 0x000fe200078e3cff */
[----:B---3--:R-:W-:Y:S01]  /*0bc0*/  IMAD.SHL.U32 R7, R3, 0x10, RZ ;  /* 0x0000001003077824 */ /* 0x008fe200078e00ff */
[----:B------:R-:W-:Y:S01]  /*0bd0*/  MOV R13, R2 ;  /* 0x00000002000d7202 */ /* 0x000fe20000000f00 */
[----:B----4-:R-:W-:Y:S02]  /*0be0*/  IMAD.MOV.U32 R12, RZ, RZ, R5 ;  /* 0x000000ffff0c7224 */ /* 0x010fe400078e0005 */
[----:B------:R-:W-:-:S03]  /*0bf0*/  IMAD.SHL.U32 R8, R0, 0x2, RZ ;  /* 0x0000000200087824 */ /* 0x000fc600078e00ff */
[----:B------:R0:W-:Y:S02]  /*0c00*/  STG.E.64 desc[UR36][R30.64+0x8], R12 ;  /* 0x0000080c1e007986 */ /* 0x0001e4000c101b24 */
[----:B------:R-:W-:Y:S01]  /*0c10*/  LOP3.LUT R8, R0, R8, R7, 0x96, !PT ;  /* 0x0000000800087212 */ /* 0x000fe200078e9607 */
[----:B------:R-:W-:-:S03]  /*0c20*/  IMAD.MOV.U32 R7, RZ, RZ, 0x2f800000 ;  /* 0x2f800000ff077424 */ /* 0x000fc600078e00ff */
[----:B------:R-:W-:Y:S01]  /*0c30*/  LOP3.LUT R9, R8, R3, RZ, 0x3c, !PT ;  /* 0x0000000308097212 */ /* 0x000fe200078e3cff */
[----:B------:R-:W-:-:S04]  /*0c40*/  IMAD.MOV.U32 R8, RZ, RZ, R3 ;  /* 0x000000ffff087224 */ /* 0x000fc800078e0003 */
[----:B------:R-:W-:Y:S01]  /*0c50*/  IMAD.IADD R0, R9, 0x1, R6 ;  /* 0x0000000109007824 */ /* 0x000fe200078e0206 */
[----:B------:R0:W-:Y:S04]  /*0c60*/  STG.E.64 desc[UR36][R30.64+0x10], R8 ;  /* 0x000010081e007986 */ /* 0x0001e8000c101b24 */
[----:B------:R-:W-:-:S05]  /*0c70*/  I2FP.F32.U32 R0, R0 ;  /* 0x0000000000007245 */ /* 0x000fca0000201000 */
[----:B------:R-:W-:Y:S01]  /*0c80*/  FFMA R0, R0, R7, 1.1641532182693481445e-10 ;  /* 0x2f00000000007423 */ /* 0x000fe20000000007 */
[----:B------:R-:W-:-:S03]  /*0c90*/  MOV R7, R4 ;  /* 0x0000000400077202 */ /* 0x000fc60000000f00 */
[----:B------:R-:W1:Y:S02]  /*0ca0*/  F2F.F64.F32 R10, R0 ;  /* 0x00000000000a7310 */ /* 0x000e640000201800 */
[----:B------:R0:W-:Y:S01]  /*0cb0*/  STG.E.64 desc[UR36][R30.64], R6 ;  /* 0x000000061e007986 */ /* 0x0001e2000c101b24 */
[----:B-1----:R-:W-:-:S10]  /*0cc0*/  DMUL R10, R28, R10 ;  /* 0x0000000a1c0a7228 */ /* 0x002fd40000000000 */
        /* <DEDUP_REMOVED lines=14> */
[----:B0-----:R-:W-:Y:S02]  /*0db0*/  IMAD.U32 R4, RZ, RZ, UR4 ;  /* 0x00000004ff047e24 */ /* 0x001fe4000f8e00ff */
[----:B------:R-:W-:Y:S01]  /*0dc0*/  IMAD.U32 R5, RZ, RZ, UR5 ;  /* 0x00000005ff057e24 */ /* 0x000fe2000f8e00ff */
[----:B-1----:R-:W-:Y:S01]  /*0dd0*/  MOV R6, UR6 ;  /* 0x0000000600067c02 */ /* 0x002fe20008000f00 */
[----:B------:R-:W-:-:S02]  /*0de0*/  IMAD.U32 R7, RZ, RZ, UR7 ;  /* 0x00000007ff077e24 */ /* 0x000fc4000f8e00ff */
[----:B---3--:R-:W-:Y:S01]  /*0df0*/  IMAD.U32 R10, RZ, RZ, UR8 ;  /* 0x00000008ff0a7e24 */ /* 0x008fe2000f8e00ff */
[----:B------:R-:W-:-:S07]  /*0e00*/  MOV R11, UR9 ;  /* 0x00000009000b7c02 */ /* 0x000fce0008000f00 */
[----:B------:R-:W-:-:S07]  /*0e10*/  LEPC R20, `(.L_x_12) ;  /* 0x000000001014794e */ /* 0x000fce0000000000 */
[----:B--2---:R-:W-:Y:S05]  /*0e20*/  CALL.ABS.NOINC R2 ;  /* 0x0000000002007343 */ /* 0x004fea0003c00000 */
.L_x_12:
[----:B------:R-:W-:Y:S05]  /*0e30*/  BSYNC.RECONVERGENT B6 ;  /* 0x0000000000067941 */ /* 0x000fea0003800200 */
.L_x_11:
        /* <DEDUP_REMOVED lines=19> */
.L_x_14:
[----:B------:R-:W-:Y:S05]  /*0f70*/  BSYNC.RECONVERGENT B6 ;  /* 0x0000000000067941 */ /* 0x000fea0003800200 */
.L_x_13:
[----:B------:R-:W0:Y:S01]  /*0f80*/  LDCU.64 UR4, c[0x0][0x390] ;  /* 0x00007200ff0477ac */ /* 0x000e220008000a00 */
[----:B------:R-:W-:-:S05]  /*0f90*/  IMAD.IADD R18, R19, 0x1, R18 ;  /* 0x0000000113127824 */ /* 0x000fca00078e0212 */
[----:B0-----:R-:W-:-:S04]  /*0fa0*/  IADD3 R2, P0, PT, R18, UR4, RZ ;  /* 0x0000000412027c10 */ /* 0x001fc8000ff1e0ff */
[----:B------:R-:W-:-:S05]  /*0fb0*/  LEA.HI.X.SX32 R3, R18, UR5, 0x1, P0 ;  /* 0x0000000512037c11 */ /* 0x000fca00080f0eff */
[----:B------:R-:W-:Y:S01]  /*0fc0*/  STG.E.U8 desc[UR36][R2.64], R16 ;  /* 0x0000001002007986 */ /* 0x000fe2000c101124 */
[----:B------:R-:W-:Y:S05]  /*0fd0*/  EXIT ;  /* 0x000000000000794d */ /* 0x000fea0003800000 */
.L_x_15:
[----:B------:R-:W-:-:S00]  /*0fe0*/  BRA `(.L_x_15) ;  /* 0xfffffffc00fc7947 */ /* 0x000fc0000383ffff */
[----:B------:R-:W-:-:S00]  /*0ff0*/  NOP ;  /* 0x0000000000007918 */ /* 0x000fc00000000000 */
        /* <DEDUP_REMOVED lines=8> */
.L_x_62:


//--------------------- .text._Z15generate_kernelIiEvP17curandStateXORWOWiT_S2_PS2_i --------------------------
	.section	.text._Z15generate_kernelIiEvP17curandStateXORWOWiT_S2_PS2_i,"ax",@progbits
	.align	128
        .global         _Z15generate_kernelIiEvP17curandStateXORWOWiT_S2_PS2_i
        .type           _Z15generate_kernelIiEvP17curandStateXORWOWiT_S2_PS2_i,@function
        .size           _Z15generate_kernelIiEvP17curandStateXORWOWiT_S2_PS2_i,(.L_x_63 - _Z15generate_kernelIiEvP17curandStateXORWOWiT_S2_PS2_i)
        .other          _Z15generate_kernelIiEvP17curandStateXORWOWiT_S2_PS2_i,@"STO_CUDA_ENTRY STV_DEFAULT"
_Z15generate_kernelIiEvP17curandStateXORWOWiT_S2_PS2_i:
.text._Z15generate_kernelIiEvP17curandStateXORWOWiT_S2_PS2_i:
        /* <DEDUP_REMOVED lines=12> */
[----:B------:R-:W0:Y:S01]  /*00c0*/  LDCU UR4, c[0x0][0x38c] ;  /* 0x00007180ff0477ac */ /* 0x000e220008000800 */
[----:B------:R-:W1:Y:S01]  /*00d0*/  LDC.64 R30, c[0x0][0x380] ;  /* 0x0000e000ff1e7b82 */ /* 0x000e620000000a00 */
[----:B------:R-:W-:Y:S01]  /*00e0*/  VIADD R3, R2, 0x1 ;  /* 0x0000000102037836 */ /* 0x000fe20000000000 */
[----:B------:R-:W-:Y:S01]  /*00f0*/  VIMNMX R0, PT, PT, R0, UR5, PT ;  /* 0x0000000500007c48 */ /* 0x000fe2000bfe0100 */
[----:B------:R-:W0:Y:S01]  /*0100*/  LDCU UR6, c[0x0][0x390] ;  /* 0x00007200ff0677ac */ /* 0x000e220008000800 */
[----:B------:R-:W-:Y:S01]  /*0110*/  BSSY.RECONVERGENT B7, `(.L_x_16) ;  /* 0x00000a4000077945 */ /* 0x000fe20003800200 */
[----:B------:R-:W-:Y:S01]  /*0120*/  IMAD.MOV.U32 R23, RZ, RZ, RZ ;  /* 0x000000ffff177224 */ /* 0x000fe200078e00ff */
[----:B------:R-:W-:Y:S01]  /*0130*/  ISETP.NE.AND P0, PT, R0, R3, PT ;  /* 0x000000030000720c */ /* 0x000fe20003f05270 */
[----:B------:R-:W-:Y:S01]  /*0140*/  UMOV UR5, 0x3feffffd ;  /* 0x3feffffd00057882 */ /* 0x000fe20000000000 */
[----:B------:R-:W2:Y:S01]  /*0150*/  LDCU.64 UR36, c[0x0][0x358] ;  /* 0x00006b00ff2477ac */ /* 0x000ea20008000a00 */
[----:B------:R-:W3:Y:S01]  /*0160*/  LDCU UR38, c[0x0][0x38c] ;  /* 0x00007180ff2677ac */ /* 0x000ee20008000800 */
[----:B------:R-:W4:Y:S01]  /*0170*/  LDCU UR39, c[0x0][0x390] ;  /* 0x00007200ff2777ac */ /* 0x000f220008000800 */
[----:B0-----:R-:W-:-:S02]  /*0180*/  UIADD3 UR4, UPT, UPT, UR4, -UR6, URZ ;  /* 0x8000000604047290 */ /* 0x001fc4000fffe0ff */
[----:B------:R-:W-:Y:S01]  /*0190*/  I2FP.F32.S32 R18, UR6 ;  /* 0x0000000600127c45 */ /* 0x000fe20008201400 */
[----:B-1----:R-:W-:-:S06]  /*01a0*/  IMAD.WIDE R30, R2, 0x30, R30 ;  /* 0x00000030021e7825 */ /* 0x002fcc00078e021e */
[----:B------:R-:W0:Y:S01]  /*01b0*/  I2F.F64 R28, UR4 ;  /* 0x00000004001c7d12 */ /* 0x000e220008201c00 */
[----:B------:R-:W-:Y:S02]  /*01c0*/  UMOV UR4, 0xe7210be9 ;  /* 0xe7210be900047882 */ /* 0x000fe40000000000 */
[----:B0-----:R-:W-:Y:S01]  /*01d0*/  DADD R28, R28, UR4 ;  /* 0x000000041c1c7e29 */ /* 0x001fe20008000000 */
[----:B--234-:R-:W-:Y:S10]  /*01e0*/  @!P0 BRA `(.L_x_17) ;  /* 0x0000000800588947 */ /* 0x01cff40003800000 */
[----:B------:R-:W0:Y:S01]  /*01f0*/  LDC.64 R16, c[0x0][0x398] ;  /* 0x0000e600ff107b82 */ /* 0x000e220000000a00 */
[----:B------:R-:W-:Y:S02]  /*0200*/  LOP3.LUT R23, R19, 0x7ffffffe, RZ, 0xc0, !PT ;  /* 0x7ffffffe13177812 */ /* 0x000fe400078ec0ff */
[----:B------:R-:W-:-:S03]  /*0210*/  MOV R25, R2 ;  /* 0x0000000200197202 */ /* 0x000fc60000000f00 */
[----:B------:R-:W-:Y:S01]  /*0220*/  IMAD.MOV R22, RZ, RZ, -R23 ;  /* 0x000000ffff167224 */ /* 0x000fe200078e0a17 */
[----:B0-----:R-:W-:-:S05]  /*0230*/  IADD3 R16, P0, PT, R16, 0x4, RZ ;  /* 0x0000000410107810 */ /* 0x001fca0007f1e0ff */
[----:B------:R-:W-:-:S08]  /*0240*/  IMAD.X R17, RZ, RZ, R17, P0 ;  /* 0x000000ffff117224 */ /* 0x000fd000000e0611 */
.L_x_26:
[----:B0-----:R-:W2:Y:S04]  /*0250*/  LDG.E.64 R4, desc[UR36][R30.64] ;  /* 0x000000241e047981 */ /* 0x001ea8000c1e1b00 */
[----:B------:R-:W3:Y:S04]  /*0260*/  LDG.E.64 R10, desc[UR36][R30.64+0x10] ;  /* 0x000010241e0a7981 */ /* 0x000ee8000c1e1b00 */
[----:B------:R-:W4:Y:S01]  /*0270*/  LDG.E.64 R12, desc[UR36][R30.64+0x8] ;  /* 0x000008241e0c7981 */ /* 0x000f22000c1e1b00 */
[----:B------:R-:W-:Y:S01]  /*0280*/  IADD3 R22, PT, PT, R22, 0x2, RZ ;  /* 0x0000000216167810 */ /* 0x000fe20007ffe0ff */
[----:B------:R-:W-:Y:S03]  /*0290*/  BSSY.RECONVERGENT B6, `(.L_x_18) ;  /* 0x000002c000067945 */ /* 0x000fe60003800200 */
[----:B------:R-:W-:-:S04]  /*02a0*/  ISETP.NE.AND P1, PT, R22, RZ, PT ;  /* 0x000000ff1600720c */ /* 0x000fc80003f25270 */
[----:B------:R-:W-:Y:S02]  /*02b0*/  P2R R26, PR, RZ, 0x2 ;  /* 0x00000002ff1a7803 */ /* 0x000fe40000000000 */
[----:B--2---:R-:W-:Y:S01]  /*02c0*/  SHF.R.U32.HI R0, RZ, 0x2, R5 ;  /* 0x00000002ff007819 */ /* 0x004fe20000011605 */
[----:B------:R-:W-:-:S03]  /*02d0*/  VIADD R4, R4, 0x587c5 ;  /* 0x000587c504047836 */ /* 0x000fc60000000000 */
[----:B------:R-:W-:Y:S02]  /*02e0*/  LOP3.LUT R0, R0, R5, RZ, 0x3c, !PT ;  /* 0x0000000500007212 */ /* 0x000fe400078e3cff */
[----:B---3--:R-:W-:Y:S02]  /*02f0*/  SHF.L.U32 R3, R11, 0x4, RZ ;  /* 0x000000040b037819 */ /* 0x008fe400000006ff */
[----:B------:R-:W-:Y:S01]  /*0300*/  MOV R6, R11 ;  /* 0x0000000b00067202 */ /* 0x000fe20000000f00 */
[----:B------:R-:W-:-:S05]  /*0310*/  IMAD.SHL.U32 R5, R0, 0x2, RZ ;  /* 0x0000000200057824 */ /* 0x000fca00078e00ff */
[----:B------:R-:W-:Y:S01]  /*0320*/  LOP3.LUT R0, R0, R5, R3, 0x96, !PT ;  /* 0x0000000500007212 */ /* 0x000fe200078e9603 */
[----:B------:R-:W-:Y:S02]  /*0330*/  IMAD.MOV.U32 R3, RZ, RZ, 0x2f800000 ;  /* 0x2f800000ff037424 */ /* 0x000fe400078e00ff */
[----:B----4-:R-:W-:Y:S01]  /*0340*/  IMAD.MOV.U32 R5, RZ, RZ, R12 ;  /* 0x000000ffff057224 */ /* 0x010fe200078e000c */
[----:B------:R-:W-:-:S04]  /*0350*/  LOP3.LUT R7, R0, R11, RZ, 0x3c, !PT ;  /* 0x0000000b00077212 */ /* 0x000fc800078e3cff */
[----:B------:R-:W-:Y:S01]  /*0360*/  IADD3 R0, PT, PT, R7, R4, RZ ;  /* 0x0000000407007210 */ /* 0x000fe20007ffe0ff */
[----:B------:R0:W-:Y:S03]  /*0370*/  STG.E.64 desc[UR36][R30.64+0x10], R6 ;  /* 0x000010061e007986 */ /* 0x0001e6000c101b24 */
[----:B------:R-:W-:Y:S01]  /*0380*/  I2FP.F32.U32 R0, R0 ;  /* 0x0000000000007245 */ /* 0x000fe20000201000 */
[----:B------:R0:W-:Y:S04]  /*0390*/  STG.E.64 desc[UR36][R30.64], R4 ;  /* 0x000000041e007986 */ /* 0x0001e8000c101b24 */
        /* <DEDUP_REMOVED lines=8> */
[----:B------:R-:W1:Y:S02]  /*0420*/  F2I.TRUNC.NTZ R24, R24 ;  /* 0x0000001800187305 */ /* 0x000e64000020f100 */
[----:B-1----:R-:W-:-:S13]  /*0430*/  ISETP.GT.AND P0, PT, R24, UR38, PT ;  /* 0x0000002618007c0c */ /* 0x002fda000bf04270 */
        /* <DEDUP_REMOVED lines=17> */
.L_x_19:
[----:B------:R-:W-:Y:S05]  /*0550*/  BSYNC.RECONVERGENT B6 ;  /* 0x0000000000067941 */ /* 0x000fea0003800200 */
.L_x_18:
[----:B------:R-:W-:Y:S01]  /*0560*/  ISETP.GE.AND P0, PT, R24, UR39, PT ;  /* 0x0000002718007c0c */ /* 0x000fe2000bf06270 */
        /* <DEDUP_REMOVED lines=18> */
.L_x_21:
[----:B------:R-:W-:Y:S05]  /*0690*/  BSYNC.RECONVERGENT B6 ;  /* 0x0000000000067941 */ /* 0x000fea0003800200 */
.L_x_20:
[----:B------:R-:W-:-:S05]  /*06a0*/  IMAD.WIDE R8, R25, 0x4, R16 ;  /* 0x0000000419087825 */ /* 0x000fca00078e0210 */
[----:B------:R0:W-:Y:S04]  /*06b0*/  STG.E desc[UR36][R8.64+-0x4], R24 ;  /* 0xfffffc1808007986 */ /* 0x0001e8000c101924 */
        /* <DEDUP_REMOVED lines=8> */
[----:B0-----:R-:W-:Y:S01]  /*0740*/  MOV R9, R10 ;  /* 0x0000000a00097202 */ /* 0x001fe20000000f00 */
[----:B------:R-:W-:Y:S02]  /*0750*/  IMAD.MOV.U32 R6, RZ, RZ, R11 ;  /* 0x000000ffff067224 */ /* 0x000fe400078e000b */
[----:B------:R-:W-:Y:S02]  /*0760*/  IMAD.SHL.U32 R5, R0, 0x2, RZ ;  /* 0x0000000200057824 */ /* 0x000fe400078e00ff */
[----:B----4-:R-:W-:-:S03]  /*0770*/  IMAD.MOV.U32 R8, RZ, RZ, R13 ;  /* 0x000000ffff087224 */ /* 0x010fc600078e000d */
[----:B------:R-:W-:Y:S01]  /*0780*/  LOP3.LUT R0, R0, R5, R3, 0x96, !PT ;  /* 0x0000000500007212 */ /* 0x000fe200078e9603 */
[----:B------:R-:W-:Y:S01]  /*0790*/  IMAD.MOV.U32 R3, RZ, RZ, 0x2f800000 ;  /* 0x2f800000ff037424 */ /* 0x000fe200078e00ff */
[----:B------:R-:W-:Y:S01]  /*07a0*/  MOV R5, R12 ;  /* 0x0000000c00057202 */ /* 0x000fe20000000f00 */
[----:B------:R0:W-:Y:S01]  /*07b0*/  STG.E.64 desc[UR36][R30.64+0x8], R8 ;  /* 0x000008081e007986 */ /* 0x0001e2000c101b24 */
[----:B------:R-:W-:-:S03]  /*07c0*/  LOP3.LUT R7, R0, R11, RZ, 0x3c, !PT ;  /* 0x0000000b00077212 */ /* 0x000fc600078e3cff */
[----:B------:R0:W-:Y:S02]  /*07d0*/  STG.E.64 desc[UR36][R30.64], R4 ;  /* 0x000000041e007986 */ /* 0x0001e4000c101b24 */
[----:B------:R-:W-:Y:S02]  /*07e0*/  IMAD.IADD R0, R7, 0x1, R4 ;  /* 0x0000000107007824 */ /* 0x000fe400078e0204 */
[----:B------:R0:W-:Y:S03]  /*07f0*/  STG.E.64 desc[UR36][R30.64+0x10], R6 ;  /* 0x000010061e007986 */ /* 0x0001e6000c101b24 */
[----:B------:R-:W-:-:S05]  /*0800*/  I2FP.F32.U32 R0, R0 ;  /* 0x0000000000007245 */ /* 0x000fca0000201000 */
[----:B------:R-:W-:-:S04]  /*0810*/  FFMA R0, R0, R3, 1.1641532182693481445e-10 ;  /* 0x2f00000000007423 */ /* 0x000fc80000000003 */
[----:B------:R-:W1:Y:S02]  /*0820*/  F2F.F64.F32 R14, R0 ;  /* 0x00000000000e7310 */ /* 0x000e640000201800 */
[----:B-1----:R-:W-:-:S10]  /*0830*/  DMUL R14, R28, R14 ;  /* 0x0000000e1c0e7228 */ /* 0x002fd40000000000 */
        /* <DEDUP_REMOVED lines=21> */
.L_x_23:
[----:B------:R-:W-:Y:S05]  /*0990*/  BSYNC.RECONVERGENT B6 ;  /* 0x0000000000067941 */ /* 0x000fea0003800200 */
.L_x_22:
        /* <DEDUP_REMOVED lines=19> */
.L_x_25:
[----:B------:R-:W-:Y:S05]  /*0ad0*/  BSYNC.RECONVERGENT B6 ;  /* 0x0000000000067941 */ /* 0x000fea0003800200 */
.L_x_24:
[----:B------:R-:W-:Y:S01]  /*0ae0*/  IMAD.MOV.U32 R4, RZ, RZ, R16 ;  /* 0x000000ffff047224 */ /* 0x000fe200078e0010 */
[----:B------:R-:W-:Y:S01]  /*0af0*/  ISETP.NE.AND P6, PT, R26, RZ, PT ;  /* 0x000000ff1a00720c */ /* 0x000fe20003fc5270 */
[----:B------:R-:W-:Y:S02]  /*0b00*/  IMAD.MOV.U32 R5, RZ, RZ, R17 ;  /* 0x000000ffff057224 */ /* 0x000fe400078e0011 */
[C---:B------:R-:W-:Y:S01]  /*0b10*/  IMAD.WIDE R4, R25.reuse, 0x4, R4 ;  /* 0x0000000419047825 */ /* 0x040fe200078e0204 */
[----:B------:R-:W-:-:S04]  /*0b20*/  IADD3 R25, PT, PT, R25, 0x2, RZ ;  /* 0x0000000219197810 */ /* 0x000fc80007ffe0ff */
[----:B------:R0:W-:Y:S05]  /*0b30*/  STG.E desc[UR36][R4.64], R24 ;  /* 0x0000001804007986 */ /* 0x0001ea000c101924 */
[----:B------:R-:W-:Y:S05]  /*0b40*/  @P6 BRA `(.L_x_26) ;  /* 0xfffffff400c06947 */ /* 0x000fea000383ffff */
.L_x_17:
[----:B------:R-:W-:Y:S05]  /*0b50*/  BSYNC.RECONVERGENT B7 ;  /* 0x0000000000077941 */ /* 0x000fea0003800200 */
.L_x_16:
[----:B------:R-:W-:-:S04]  /*0b60*/  LOP3.LUT R19, R19, 0x1, RZ, 0xc0, !PT ;  /* 0x0000000113137812 */ /* 0x000fc800078ec0ff */
[----:B------:R-:W-:-:S13]  /*0b70*/  ISETP.NE.U32.AND P0, PT, R19, 0x1, PT ;  /* 0x000000011300780c */ /* 0x000fda0003f05070 */
[----:B------:R-:W-:Y:S05]  /*0b80*/  @P0 EXIT ;  /* 0x000000000000094d */ /* 0x000fea0003800000 */
[----:B------:R-:W2:Y:S01]  /*0b90*/  LDG.E.64 R8, desc[UR36][R30.64] ;  /* 0x000000241e087981 */ /* 0x000ea2000c1e1b00 */
[----:B------:R-:W1:Y:S03]  /*0ba0*/  LDCU UR4, c[0x0][0x38c] ;  /* 0x00007180ff0477ac */ /* 0x000e660008000800 */
[----:B0-----:R-:W3:Y:S04]  /*0bb0*/  LDG.E.64 R4, desc[UR36][R30.64+0x10] ;  /* 0x000010241e047981 */ /* 0x001ee8000c1e1b00 */
[----:B------:R-:W4:Y:S01]  /*0bc0*/  LDG.E.64 R6, desc[UR36][R30.64+0x8] ;  /* 0x000008241e067981 */ /* 0x000f22000c1e1b00 */
[----:B------:R-:W-:Y:S01]  /*0bd0*/  BSSY.RECONVERGENT B6, `(.L_x_27) ;  /* 0x000002a000067945 */ /* 0x000fe20003800200 */
[----:B--2---:R-:W-:-:S02]  /*0be0*/  SHF.R.U32.HI R0, RZ, 0x2, R9 ;  /* 0x00000002ff007819 */ /* 0x004fc40000011609 */
[----:B------:R-:W-:Y:S02]  /*0bf0*/  IADD3 R8, PT, PT, R8, 0x587c5, RZ ;  /* 0x000587c508087810 */ /* 0x000fe40007ffe0ff */
[----:B------:R-:W-:Y:S01]  /*0c00*/  LOP3.LUT R0, R0, R9, RZ, 0x3c, !PT ;  /* 0x0000000900007212 */ /* 0x000fe200078e3cff */
[----:B---3--:R-:W-:Y:S01]  /*0c10*/  IMAD.SHL.U32 R3, R5, 0x10, RZ ;  /* 0x0000001005037824 */ /* 0x008fe200078e00ff */
[----:B------:R-:W-:Y:S01]  /*0c20*/  MOV R15, R4 ;  /* 0x00000004000f7202 */ /* 0x000fe20000000f00 */
        /* <DEDUP_REMOVED lines=13> */
[----:B------:R-:W2:Y:S02]  /*0d00*/  F2F.F64.F32 R12, R0 ;  /* 0x00000000000c7310 */ /* 0x000ea40000201800 */
[----:B--2---:R-:W-:-:S10]  /*0d10*/  DMUL R12, R28, R12 ;  /* 0x0000000c1c0c7228 */ /* 0x004fd40000000000 */
[----:B------:R-:W2:Y:S02]  /*0d20*/  F2F.F32.F64 R13, R12 ;  /* 0x0000000c000d7310 */ /* 0x000ea40000301000 */
[----:B--2---:R-:W-:-:S06]  /*0d30*/  FADD R16, R18, R13 ;  /* 0x0000000d12107221 */ /* 0x004fcc0000000000 */
        /* <DEDUP_REMOVED lines=19> */
.L_x_28:
[----:B------:R-:W-:Y:S05]  /*0e70*/  BSYNC.RECONVERGENT B6 ;  /* 0x0000000000067941 */ /* 0x000fea0003800200 */
.L_x_27:
[----:B------:R-:W0:Y:S01]  /*0e80*/  LDCU UR4, c[0x0][0x390] ;  /* 0x00007200ff0477ac */ /* 0x000e220008000800 */
[----:B------:R-:W-:Y:S01]  /*0e90*/  BSSY.RECONVERGENT B6, `(.L_x_29) ;  /* 0x0000013000067945 */ /* 0x000fe20003800200 */
[----:B0-----:R-:W-:-:S13]  /*0ea0*/  ISETP.GE.AND P0, PT, R16, UR4, PT ;  /* 0x0000000410007c0c */ /* 0x001fda000bf06270 */
        /* <DEDUP_REMOVED lines=17> */
.L_x_30:
[----:B------:R-:W-:Y:S05]  /*0fc0*/  BSYNC.RECONVERGENT B6 ;  /* 0x0000000000067941 */ /* 0x000fea0003800200 */
.L_x_29:
[----:B------:R-:W0:Y:S01]  /*0fd0*/  LDC.64 R4, c[0x0][0x398] ;  /* 0x0000e600ff047b82 */ /* 0x000e220000000a00 */
[----:B------:R-:W-:-:S04]  /*0fe0*/  IMAD.IADD R3, R2, 0x1, R23 ;  /* 0x0000000102037824 */ /* 0x000fc800078e0217 */
[----:B0-----:R-:W-:-:S05]  /*0ff0*/  IMAD.WIDE R2, R3, 0x4, R4 ;  /* 0x0000000403027825 */ /* 0x001fca00078e0204 */
[----:B------:R-:W-:Y:S01]  /*1000*/  STG.E desc[UR36][R2.64], R16 ;  /* 0x0000001002007986 */ /* 0x000fe2000c101924 */
[----:B------:R-:W-:Y:S05]  /*1010*/  EXIT ;  /* 0x000000000000794d */ /* 0x000fea0003800000 */
.L_x_31:
        /* <DEDUP_REMOVED lines=14> */
.L_x_63:


//--------------------- .text._Z16find_occurenciesPPiS0_S_ii --------------------------
	.section	.text._Z16find_occurenciesPPiS0_S_ii,"ax",@progbits
	.align	128
        .global         _Z16find_occurenciesPPiS0_S_ii
        .type           _Z16find_occurenciesPPiS0_S_ii,@function
        .size           _Z16find_occurenciesPPiS0_S_ii,(.L_x_64 - _Z16find_occurenciesPPiS0_S_ii)
        .other          _Z16find_occurenciesPPiS0_S_ii,@"STO_CUDA_ENTRY STV_DEFAULT"
_Z16find_occurenciesPPiS0_S_ii:
.text._Z16find_occurenciesPPiS0_S_ii:
[----:B------:R-:W-:Y:S01]  /*0000*/  LDC R1, c[0x0][0x37c] ;  /* 0x0000df00ff017b82 */ /* 0x000fe20000000800 */
[----:B------:R-:W0:Y:S07]  /*0010*/  S2R R0, SR_TID.X ;  /* 0x0000000000007919 */ /* 0x000e2e0000002100 */
[----:B------:R-:W0:Y:S01]  /*0020*/  S2UR UR4, SR_CTAID.X ;  /* 0x00000000000479c3 */ /* 0x000e220000002500 */
[----:B------:R-:W1:Y:S01]  /*0030*/  LDCU.64 UR6, c[0x0][0x398] ;  /* 0x00007300ff0677ac */ /* 0x000e620008000a00 */
[----:B------:R-:W2:Y:S06]  /*0040*/  S2R R2, SR_TID.Y ;  /* 0x0000000000027919 */ /* 0x000eac0000002200 */
[----:B------:R-:W0:Y:S08]  /*0050*/  LDC R9, c[0x0][0x360] ;  /* 0x0000d800ff097b82 */ /* 0x000e300000000800 */
[----:B------:R-:W2:Y:S08]  /*0060*/  S2UR UR5, SR_CTAID.Y ;  /* 0x00000000000579c3 */ /* 0x000eb00000002600 */
[----:B------:R-:W2:Y:S01]  /*0070*/  LDC R7, c[0x0][0x364] ;  /* 0x0000d900ff077b82 */ /* 0x000ea20000000800 */
[----:B0-----:R-:W-:-:S05]  /*0080*/  IMAD R9, R9, UR4, R0 ;  /* 0x0000000409097c24 */ /* 0x001fca000f8e0200 */
[----:B-1----:R-:W-:Y:S01]  /*0090*/  ISETP.GE.AND P0, PT, R9, UR7, PT ;  /* 0x0000000709007c0c */ /* 0x002fe2000bf06270 */
[----:B--2---:R-:W-:-:S05]  /*00a0*/  IMAD R7, R7, UR5, R2 ;  /* 0x0000000507077c24 */ /* 0x004fca000f8e0202 */
[----:B------:R-:W-:-:S13]  /*00b0*/  ISETP.GE.OR P0, PT, R7, UR6, P0 ;  /* 0x0000000607007c0c */ /* 0x000fda0008706670 */
[----:B------:R-:W-:Y:S05]  /*00c0*/  @P0 EXIT ;  /* 0x000000000000094d */ /* 0x000fea0003800000 */
[----:B------:R-:W0:Y:S01]  /*00d0*/  LDC.64 R2, c[0x0][0x380] ;  /* 0x0000e000ff027b82 */ /* 0x000e220000000a00 */
[----:B------:R-:W1:Y:S01]  /*00e0*/  LDCU.64 UR4, c[0x0][0x358] ;  /* 0x00006b00ff0477ac */ /* 0x000e620008000a00 */
[----:B0-----:R-:W-:-:S06]  /*00f0*/  IMAD.WIDE.U32 R2, R7, 0x8, R2 ;  /* 0x0000000807027825 */ /* 0x001fcc00078e0002 */
[----:B-1----:R-:W2:Y:S02]  /*0100*/  LDG.E.64 R2, desc[UR4][R2.64] ;  /* 0x0000000402027981 */ /* 0x002ea4000c1e1b00 */
[----:B--2---:R-:W-:-:S06]  /*0110*/  IMAD.WIDE R4, R9, 0x4, R2 ;  /* 0x0000000409047825 */ /* 0x004fcc00078e0202 */
[----:B------:R-:W2:Y:S02]  /*0120*/  LD.E R4, desc[UR4][R4.64] ;  /* 0x0000000404047980 */ /* 0x000ea4000c101900 */
[----:B--2---:R-:W-:-:S13]  /*0130*/  ISETP.NE.AND P0, PT, R4, RZ, PT ;  /* 0x000000ff0400720c */ /* 0x004fda0003f05270 */
[----:B------:R-:W-:Y:S05]  /*0140*/  @P0 EXIT ;  /* 0x000000000000094d */ /* 0x000fea0003800000 */
[----:B------:R-:W0:Y:S01]  /*0150*/  LDC.64 R2, c[0x0][0x388] ;  /* 0x0000e200ff027b82 */ /* 0x000e220000000a00 */
[----:B------:R-:W-:-:S07]  /*0160*/  HFMA2 R11, -RZ, RZ, 0, 5.9604644775390625e-08 ;  /* 0x00000001ff0b7431 */ /* 0x000fce00000001ff */
[----:B------:R-:W1:Y:S01]  /*0170*/  LDC.64 R4, c[0x0][0x390] ;  /* 0x0000e400ff047b82 */ /* 0x000e620000000a00 */
[----:B0-----:R-:W-:-:S06]  /*0180*/  IMAD.WIDE.U32 R2, R7, 0x8, R2 ;  /* 0x0000000807027825 */ /* 0x001fcc00078e0002 */
[----:B------:R-:W2:Y:S01]  /*0190*/  LDG.E.64 R2, desc[UR4][R2.64] ;  /* 0x0000000402027981 */ /* 0x000ea2000c1e1b00 */
[----:B-1----:R-:W-:-:S06]  /*01a0*/  IMAD.WIDE.U32 R4, R7, 0x4, R4 ;  /* 0x0000000407047825 */ /* 0x002fcc00078e0004 */
[----:B------:R-:W2:Y:S02]  /*01b0*/  ATOMG.E.ADD.STRONG.GPU PT, R5, desc[UR4][R4.64], R11 ;  /* 0x8000000b040579a8 */ /* 0x000ea400081ef104 */
[----:B--2---:R-:W-:-:S05]  /*01c0*/  IMAD.WIDE R6, R5, 0x4, R2 ;  /* 0x0000000405067825 */ /* 0x004fca00078e0202 */
[----:B------:R-:W-:Y:S01]  /*01d0*/  ST.E desc[UR4][R6.64], R9 ;  /* 0x0000000906007985 */ /* 0x000fe2000c101904 */
[----:B------:R-:W-:Y:S05]  /*01e0*/  EXIT ;  /* 0x000000000000794d */ /* 0x000fea0003800000 */
.L_x_32:
        /* <DEDUP_REMOVED lines=9> */
.L_x_64:


//--------------------- .text._Z17count_occurenciesPPiiiS_ --------------------------
	.section	.text._Z17count_occurenciesPPiiiS_,"ax",@progbits
	.align	128
        .global         _Z17count_occurenciesPPiiiS_
        .type           _Z17count_occurenciesPPiiiS_,@function
        .size           _Z17count_occurenciesPPiiiS_,(.L_x_65 - _Z17count_occurenciesPPiiiS_)
        .other          _Z17count_occurenciesPPiiiS_,@"STO_CUDA_ENTRY STV_DEFAULT"
_Z17count_occurenciesPPiiiS_:
.text._Z17count_occurenciesPPiiiS_:
        /* <DEDUP_REMOVED lines=22> */
[----:B------:R-:W-:Y:S02]  /*0160*/  HFMA2 R5, -RZ, RZ, 0, 5.9604644775390625e-08 ;  /* 0x00000001ff057431 */ /* 0x000fe400000001ff */
[----:B0-----:R-:W-:-:S05]  /*0170*/  IMAD.WIDE.U32 R2, R7, 0x4, R2 ;  /* 0x0000000407027825 */ /* 0x001fca00078e0002 */
[----:B------:R-:W-:Y:S01]  /*0180*/  REDG.E.ADD.STRONG.GPU desc[UR4][R2.64], R5 ;  /* 0x000000050200798e */ /* 0x000fe2000c12e104 */
[----:B------:R-:W-:Y:S05]  /*0190*/  EXIT ;  /* 0x000000000000794d */ /* 0x000fea0003800000 */
.L_x_33:
        /* <DEDUP_REMOVED lines=14> */
.L_x_65:


//--------------------- .text._Z21fill_array_with_valueIbEvPT_S0_i --------------------------
	.section	.text._Z21fill_array_with_valueIbEvPT_S0_i,"ax",@progbits
	.align	128
        .global         _Z21fill_array_with_valueIbEvPT_S0_i
        .type           _Z21fill_array_with_valueIbEvPT_S0_i,@function
        .size           _Z21fill_array_with_valueIbEvPT_S0_i,(.L_x_66 - _Z21fill_array_with_valueIbEvPT_S0_i)
        .other          _Z21fill_array_with_valueIbEvPT_S0_i,@"STO_CUDA_ENTRY STV_DEFAULT"
_Z21fill_array_with_valueIbEvPT_S0_i:
.text._Z21fill_array_with_valueIbEvPT_S0_i:
[----:B------:R-:W-:Y:S01]  /*0000*/  LDC R1, c[0x0][0x37c] ;  /* 0x0000df00ff017b82 */ /* 0x000fe20000000800 */
[----:B------:R-:W0:Y:S07]  /*0010*/  S2R R3, SR_TID.X ;  /* 0x0000000000037919 */ /* 0x000e2e0000002100 */
[----:B------:R-:W0:Y:S01]  /*0020*/  S2UR UR4, SR_CTAID.X ;  /* 0x00000000000479c3 */ /* 0x000e220000002500 */
[----:B------:R-:W1:Y:S07]  /*0030*/  LDCU UR5, c[0x0][0x38c] ;  /* 0x00007180ff0577ac */ /* 0x000e6e0008000800 */
[----:B------:R-:W0:Y:S02]  /*0040*/  LDC R0, c[0x0][0x360] ;  /* 0x0000d800ff007b82 */ /* 0x000e240000000800 */
[----:B0-----:R-:W-:-:S05]  /*0050*/  IMAD R0, R0, UR4, R3 ;  /* 0x0000000400007c24 */ /* 0x001fca000f8e0203 */
[----:B-1----:R-:W-:-:S13]  /*0060*/  ISETP.GE.AND P0, PT, R0, UR5, PT ;  /* 0x0000000500007c0c */ /* 0x002fda000bf06270 */
[----:B------:R-:W-:Y:S05]  /*0070*/  @P0 EXIT ;  /* 0x000000000000094d */ /* 0x000fea0003800000 */
[----:B------:R-:W0:Y:S01]  /*0080*/  LDC.U8 R3, c[0x0][0x388] ;  /* 0x0000e200ff037b82 */ /* 0x000e220000000000 */
[----:B------:R-:W1:Y:S01]  /*0090*/  LDCU.64 UR6, c[0x0][0x380] ;  /* 0x00007000ff0677ac */ /* 0x000e620008000a00 */
[----:B------:R-:W2:Y:S01]  /*00a0*/  LDCU.64 UR4, c[0x0][0x358] ;  /* 0x00006b00ff0477ac */ /* 0x000ea20008000a00 */
[C---:B-1----:R-:W-:Y:S02]  /*00b0*/  IADD3 R2, P0, PT, R0.reuse, UR6, RZ ;  /* 0x0000000600027c10 */ /* 0x042fe4000ff1e0ff */
[----:B0-----:R-:W-:Y:S02]  /*00c0*/  PRMT R5, R3, 0x8880, RZ ;  /* 0x0000888003057816 */ /* 0x001fe400000000ff */
[----:B------:R-:W-:Y:S02]  /*00d0*/  LEA.HI.X.SX32 R3, R0, UR7, 0x1, P0 ;  /* 0x0000000700037c11 */ /* 0x000fe400080f0eff */
[----:B------:R-:W-:-:S05]  /*00e0*/  PRMT R5, R5, 0x7710, RZ ;  /* 0x0000771005057816 */ /* 0x000fca00000000ff */
[----:B--2---:R-:W-:Y:S01]  /*00f0*/  STG.E.U8 desc[UR4][R2.64], R5 ;  /* 0x0000000502007986 */ /* 0x004fe2000c101104 */
[----:B------:R-:W-:Y:S05]  /*0100*/  EXIT ;  /* 0x000000000000794d */ /* 0x000fea0003800000 */
.L_x_34:
        /* <DEDUP_REMOVED lines=15> */
.L_x_66:


//--------------------- .text._Z12find_answersPPiiiPb --------------------------
	.section	.text._Z12find_answersPPiiiPb,"ax",@progbits
	.align	128
        .global         _Z12find_answersPPiiiPb
        .type           _Z12find_answersPPiiiPb,@function
        .size           _Z12find_answersPPiiiPb,(.L_x_67 - _Z12find_answersPPiiiPb)
        .other          _Z12find_answersPPiiiPb,@"STO_CUDA_ENTRY STV_DEFAULT"
_Z12find_answersPPiiiPb:
.text._Z12find_answersPPiiiPb:
        /* <DEDUP_REMOVED lines=18> */
[----:B------:R-:W2:Y:S02]  /*0120*/  LDG.E R4, desc[UR4][R4.64] ;  /* 0x0000000404047981 */ /* 0x000ea4000c1e1900 */
[----:B--2---:R-:W-:-:S13]  /*0130*/  ISETP.NE.AND P0, PT, R4, RZ, PT ;  /* 0x000000ff0400720c */ /* 0x004fda0003f05270 */
[----:B------:R-:W-:Y:S05]  /*0140*/  @P0 EXIT ;  /* 0x000000000000094d */ /* 0x000fea0003800000 */
[----:B------:R-:W0:Y:S01]  /*0150*/  LDCU.64 UR6, c[0x0][0x390] ;  /* 0x00007200ff0677ac */ /* 0x000e220008000a00 */
[----:B------:R-:W-:Y:S01]  /*0160*/  HFMA2 R0, -RZ, RZ, 0, 5.9604644775390625e-08 ;  /* 0x00000001ff007431 */ /* 0x000fe200000001ff */
[----:B0-----:R-:W-:-:S04]  /*0170*/  IADD3 R2, P0, PT, R7, UR6, RZ ;  /* 0x0000000607027c10 */ /* 0x001fc8000ff1e0ff */
[----:B------:R-:W-:-:S05]  /*0180*/  IADD3.X R3, PT, PT, RZ, UR7, RZ, P0, !PT ;  /* 0x00000007ff037c10 */ /* 0x000fca00087fe4ff */
[----:B------:R-:W-:Y:S01]  /*0190*/  STG.E.U8 desc[UR4][R2.64], R0 ;  /* 0x0000000002007986 */ /* 0x000fe2000c101104 */
[----:B------:R-:W-:Y:S05]  /*01a0*/  EXIT ;  /* 0x000000000000794d */ /* 0x000fea0003800000 */
.L_x_35:
        /* <DEDUP_REMOVED lines=13> */
.L_x_67:


//--------------------- .text._Z22operate_working_matrixPPiiS_S0_S0_PKc --------------------------
	.section	.text._Z22operate_working_matrixPPiiS_S0_S0_PKc,"ax",@progbits
	.align	128
        .global         _Z22operate_working_matrixPPiiS_S0_S0_PKc
        .type           _Z22operate_working_matrixPPiiS_S0_S0_PKc,@function
        .size           _Z22operate_working_matrixPPiiS_S0_S0_PKc,(.L_x_68 - _Z22operate_working_matrixPPiiS_S0_S0_PKc)
        .other          _Z22operate_working_matrixPPiiS_S0_S0_PKc,@"STO_CUDA_ENTRY STV_DEFAULT"
_Z22operate_working_matrixPPiiS_S0_S0_PKc:
.text._Z22operate_working_matrixPPiiS_S0_S0_PKc:
        /* <DEDUP_REMOVED lines=8> */
[----:B------:R-:W0:Y:S01]  /*0080*/  LDCU.64 UR6, c[0x0][0x3a8] ;  /* 0x00007500ff0677ac */ /* 0x000e220008000a00 */
[----:B------:R-:W1:Y:S01]  /*0090*/  LDC.64 R4, c[0x0][0x390] ;  /* 0x0000e400ff047b82 */ /* 0x000e620000000a00 */
[----:B------:R-:W2:Y:S01]  /*00a0*/  LDCU.64 UR4, c[0x0][0x358] ;  /* 0x00006b00ff0477ac */ /* 0x000ea20008000a00 */
[----:B0-----:R-:W-:-:S04]  /*00b0*/  IADD3 R2, P0, PT, R0, UR6, RZ ;  /* 0x0000000600027c10 */ /* 0x001fc8000ff1e0ff */
[----:B------:R-:W-:-:S05]  /*00c0*/  LEA.HI.X.SX32 R3, R0, UR7, 0x1, P0 ;  /* 0x0000000700037c11 */ /* 0x000fca00080f0eff */
[----:B--2---:R-:W1:Y:S02]  /*00d0*/  LDG.E.U8 R7, desc[UR4][R2.64] ;  /* 0x0000000402077981 */ /* 0x004e64000c1e1100 */
[----:B-1----:R-:W-:-:S05]  /*00e0*/  IMAD.WIDE.U32 R4, R7, 0x4, R4 ;  /* 0x0000000407047825 */ /* 0x002fca00078e0004 */
[----:B------:R-:W2:Y:S02]  /*00f0*/  LDG.E R10, desc[UR4][R4.64] ;  /* 0x00000004040a7981 */ /* 0x000ea4000c1e1900 */
[----:B--2---:R-:W-:-:S13]  /*0100*/  ISETP.GE.AND P0, PT, R10, 0x1, PT ;  /* 0x000000010a00780c */ /* 0x004fda0003f06270 */
[----:B------:R-:W-:Y:S05]  /*0110*/  @!P0 EXIT ;  /* 0x000000000000894d */ /* 0x000fea0003800000 */
[----:B------:R-:W0:Y:S01]  /*0120*/  LDCU.64 UR6, c[0x0][0x398] ;  /* 0x00007300ff0677ac */ /* 0x000e220008000a00 */
[----:B------:R-:W1:Y:S01]  /*0130*/  LDC.64 R2, c[0x0][0x380] ;  /* 0x0000e000ff027b82 */ /* 0x000e620000000a00 */
[----:B------:R-:W-:Y:S01]  /*0140*/  LOP3.LUT R7, R7, 0xff, RZ, 0xc0, !PT ;  /* 0x000000ff07077812 */ /* 0x000fe200078ec0ff */
[----:B------:R-:W-:Y:S01]  /*0150*/  IMAD.MOV.U32 R16, RZ, RZ, R10 ;  /* 0x000000ffff107224 */ /* 0x000fe200078e000a */
[----:B------:R-:W2:Y:S01]  /*0160*/  LDCU.64 UR8, c[0x0][0x3a0] ;  /* 0x00007400ff0877ac */ /* 0x000ea20008000a00 */
[----:B------:R-:W-:Y:S02]  /*0170*/  IMAD.MOV.U32 R17, RZ, RZ, RZ ;  /* 0x000000ffff117224 */ /* 0x000fe400078e00ff */
[C---:B------:R-:W-:Y:S01]  /*0180*/  IMAD.SHL.U32 R6, R7.reuse, 0x8, RZ ;  /* 0x0000000807067824 */ /* 0x040fe200078e00ff */
[----:B------:R-:W-:-:S04]  /*0190*/  SHF.L.U64.HI R7, R7, 0x3, RZ ;  /* 0x0000000307077819 */ /* 0x000fc800000102ff */
[C---:B0-----:R-:W-:Y:S02]  /*01a0*/  IADD3 R8, P0, PT, R6.reuse, UR6, RZ ;  /* 0x0000000606087c10 */ /* 0x041fe4000ff1e0ff */
[----:B--2---:R-:W-:Y:S02]  /*01b0*/  IADD3 R6, P1, PT, R6, UR8, RZ ;  /* 0x0000000806067c10 */ /* 0x004fe4000ff3e0ff */
[C---:B------:R-:W-:Y:S02]  /*01c0*/  IADD3.X R9, PT, PT, R7.reuse, UR7, RZ, P0, !PT ;  /* 0x0000000707097c10 */ /* 0x040fe400087fe4ff */
[----:B------:R-:W-:-:S09]  /*01d0*/  IADD3.X R7, PT, PT, R7, UR9, RZ, P1, !PT ;  /* 0x0000000907077c10 */ /* 0x000fd20008ffe4ff */
.L_x_38:
[----:B------:R-:W2:Y:S02]  /*01e0*/  LDG.E.64 R10, desc[UR4][R6.64] ;  /* 0x00000004060a7981 */ /* 0x000ea4000c1e1b00 */
[----:B--2---:R-:W-:-:S05]  /*01f0*/  IMAD.WIDE.U32 R10, R17, 0x4, R10 ;  /* 0x00000004110a7825 */ /* 0x004fca00078e000a */
[----:B0-----:R-:W2:Y:S01]  /*0200*/  LD.E R13, desc[UR4][R10.64] ;  /* 0x000000040a0d7980 */ /* 0x001ea2000c101900 */
[----:B------:R-:W-:Y:S01]  /*0210*/  BSSY.RECONVERGENT B0, `(.L_x_36) ;  /* 0x000000e000007945 */ /* 0x000fe20003800200 */
[----:B--2---:R-:W-:-:S13]  /*0220*/  ISETP.GE.AND P0, PT, R0, R13, PT ;  /* 0x0000000d0000720c */ /* 0x004fda0003f06270 */
[----:B------:R-:W-:Y:S05]  /*0230*/  @!P0 BRA `(.L_x_37) ;  /* 0x00000000002c8947 */ /* 0x000fea0003800000 */
[----:B------:R-:W2:Y:S02]  /*0240*/  LDG.E.64 R10, desc[UR4][R8.64] ;  /* 0x00000004080a7981 */ /* 0x000ea4000c1e1b00 */
[----:B--2---:R-:W-:-:S04]  /*0250*/  LEA R14, P0, R17, R10, 0x2 ;  /* 0x0000000a110e7211 */ /* 0x004fc800078010ff */
[----:B------:R-:W-:-:S05]  /*0260*/  LEA.HI.X R15, R17, R11, RZ, 0x2, P0 ;  /* 0x0000000b110f7211 */ /* 0x000fca00000f14ff */
[----:B------:R-:W1:Y:S02]  /*0270*/  LD.E R11, desc[UR4][R14.64] ;  /* 0x000000040e0b7980 */ /* 0x000e64000c101900 */
[----:B-1----:R-:W-:-:S06]  /*0280*/  IMAD.WIDE R10, R11, 0x8, R2 ;  /* 0x000000080b0a7825 */ /* 0x002fcc00078e0202 */
[----:B------:R-:W2:Y:S01]  /*0290*/  LDG.E.64 R10, desc[UR4][R10.64] ;  /* 0x000000040a0a7981 */ /* 0x000ea2000c1e1b00 */
[----:B------:R-:W-:Y:S02]  /*02a0*/  IMAD.IADD R13, R0, 0x1, -R13 ;  /* 0x00000001000d7824 */ /* 0x000fe400078e0a0d */
[----:B------:R-:W-:Y:S02]  /*02b0*/  IMAD.MOV.U32 R19, RZ, RZ, -0x1 ;  /* 0xffffffffff137424 */ /* 0x000fe400078e00ff */
[----:B--2---:R-:W-:-:S05]  /*02c0*/  IMAD.WIDE R12, R13, 0x4, R10 ;  /* 0x000000040d0c7825 */ /* 0x004fca00078e020a */
[----:B------:R0:W-:Y:S04]  /*02d0*/  ATOM.E.ADD.STRONG.GPU PT, RZ, desc[UR4][R12.64], R19 ;  /* 0x800000130cff798a */ /* 0x0001e800081ef104 */
[----:B------:R0:W5:Y:S02]  /*02e0*/  LDG.E R16, desc[UR4][R4.64] ;  /* 0x0000000404107981 */ /* 0x000164000c1e1900 */
.L_x_37:
[----:B------:R-:W-:Y:S05]  /*02f0*/  BSYNC.RECONVERGENT B0 ;  /* 0x0000000000007941 */ /* 0x000fea0003800200 */
.L_x_36:
[----:B------:R-:W-:-:S05]  /*0300*/  VIADD R17, R17, 0x1 ;  /* 0x0000000111117836 */ /* 0x000fca0000000000 */
[----:B-----5:R-:W-:-:S13]  /*0310*/  ISETP.GE.AND P0, PT, R17, R16, PT ;  /* 0x000000101100720c */ /* 0x020fda0003f06270 */
[----:B------:R-:W-:Y:S05]  /*0320*/  @!P0 BRA `(.L_x_38) ;  /* 0xfffffffc00ac8947 */ /* 0x000fea000383ffff */
[----:B------:R-:W-:Y:S05]  /*0330*/  EXIT ;  /* 0x000000000000794d */ /* 0x000fea0003800000 */
.L_x_39:
        /* <DEDUP_REMOVED lines=12> */
.L_x_68:


//--------------------- .text._Z21fill_array_with_valueIiEvPT_S0_i --------------------------
	.section	.text._Z21fill_array_with_valueIiEvPT_S0_i,"ax",@progbits
	.align	128
        .global         _Z21fill_array_with_valueIiEvPT_S0_i
        .type           _Z21fill_array_with_valueIiEvPT_S0_i,@function
        .size           _Z21fill_array_with_valueIiEvPT_S0_i,(.L_x_69 - _Z21fill_array_with_valueIiEvPT_S0_i)
        .other          _Z21fill_array_with_valueIiEvPT_S0_i,@"STO_CUDA_ENTRY STV_DEFAULT"
_Z21fill_array_with_valueIiEvPT_S0_i:
.text._Z21fill_array_with_valueIiEvPT_S0_i:
        /* <DEDUP_REMOVED lines=8> */
[----:B------:R-:W0:Y:S01]  /*0080*/  LDC.64 R2, c[0x0][0x380] ;  /* 0x0000e000ff027b82 */ /* 0x000e220000000a00 */
[----:B------:R-:W1:Y:S07]  /*0090*/  LDCU.64 UR4, c[0x0][0x358] ;  /* 0x00006b00ff0477ac */ /* 0x000e6e0008000a00 */
[----:B------:R-:W1:Y:S01]  /*00a0*/  LDC R7, c[0x0][0x388] ;  /* 0x0000e200ff077b82 */ /* 0x000e620000000800 */
[----:B0-----:R-:W-:-:S05]  /*00b0*/  IMAD.WIDE R2, R5, 0x4, R2 ;  /* 0x0000000405027825 */ /* 0x001fca00078e0202 */
[----:B-1----:R-:W-:Y:S01]  /*00c0*/  STG.E desc[UR4][R2.64], R7 ;  /* 0x0000000702007986 */ /* 0x002fe2000c101904 */
[----:B------:R-:W-:Y:S05]  /*00d0*/  EXIT ;  /* 0x000000000000794d */ /* 0x000fea0003800000 */
.L_x_40:
        /* <DEDUP_REMOVED lines=10> */
.L_x_69:


//--------------------- .text._Z16fill_occurenciesPPiS0_S_PKiPKcS2_S_ --------------------------
	.section	.text._Z16fill_occurenciesPPiS0_S_PKiPKcS2_S_,"ax",@progbits
	.align	128
        .global         _Z16fill_occurenciesPPiS0_S_PKiPKcS2_S_
        .type           _Z16fill_occurenciesPPiS0_S_PKiPKcS2_S_,@function
        .size           _Z16fill_occurenciesPPiS0_S_PKiPKcS2_S_,(.L_x_70 - _Z16fill_occurenciesPPiS0_S_PKiPKcS2_S_)
        .other          _Z16fill_occurenciesPPiS0_S_PKiPKcS2_S_,@"STO_CUDA_ENTRY STV_DEFAULT"
_Z16fill_occurenciesPPiS0_S_PKiPKcS2_S_:
.text._Z16fill_occurenciesPPiS0_S_PKiPKcS2_S_:
[----:B------:R-:W-:Y:S08]  /*0000*/  LDC R1, c[0x0][0x37c] ;  /* 0x0000df00ff017b82 */ /* 0x000ff00000000800 */
[----:B------:R-:W0:Y:S01]  /*0010*/  LDC.64 R2, c[0x0][0x390] ;  /* 0x0000e400ff027b82 */ /* 0x000e220000000a00 */
[----:B------:R-:W0:Y:S02]  /*0020*/  LDCU.64 UR4, c[0x0][0x358] ;  /* 0x00006b00ff0477ac */ /* 0x000e240008000a00 */
[----:B0-----:R-:W2:Y:S05]  /*0030*/  LDG.E R3, desc[UR4][R2.64] ;  /* 0x0000000402037981 */ /* 0x001eaa000c1e1900 */
[----:B------:R-:W0:Y:S01]  /*0040*/  S2UR UR6, SR_CTAID.X ;  /* 0x00000000000679c3 */ /* 0x000e220000002500 */
[----:B------:R-:W0:Y:S07]  /*0050*/  S2R R5, SR_TID.X ;  /* 0x0000000000057919 */ /* 0x000e2e0000002100 */
[----:B------:R-:W0:Y:S02]  /*0060*/  LDC R0, c[0x0][0x360] ;  /* 0x0000d800ff007b82 */ /* 0x000e240000000800 */
[----:B0-----:R-:W-:-:S05]  /*0070*/  IMAD R0, R0, UR6, R5 ;  /* 0x0000000600007c24 */ /* 0x001fca000f8e0205 */
[----:B--2---:R-:W-:-:S13]  /*0080*/  ISETP.GE.AND P0, PT, R0, R3, PT ;  /* 0x000000030000720c */ /* 0x004fda0003f06270 */
[----:B------:R-:W-:Y:S05]  /*0090*/  @P0 EXIT ;  /* 0x000000000000094d */ /* 0x000fea0003800000 */
[----:B------:R-:W0:Y:S02]  /*00a0*/  LDC.64 R2, c[0x0][0x398] ;  /* 0x0000e600ff027b82 */ /* 0x000e240000000a00 */
[----:B0-----:R-:W-:-:S05]  /*00b0*/  IMAD.WIDE R2, R0, 0x4, R2 ;  /* 0x0000000400027825 */ /* 0x001fca00078e0202 */
[----:B------:R-:W2:Y:S02]  /*00c0*/  LDG.E R4, desc[UR4][R2.64] ;  /* 0x0000000402047981 */ /* 0x000ea4000c1e1900 */
[----:B--2---:R-:W-:-:S13]  /*00d0*/  ISETP.GE.AND P0, PT, R4, 0x1, PT ;  /* 0x000000010400780c */ /* 0x004fda0003f06270 */
[----:B------:R-:W-:Y:S05]  /*00e0*/  @!P0 EXIT ;  /* 0x000000000000894d */ /* 0x000fea0003800000 */
[----:B------:R-:W0:Y:S01]  /*00f0*/  LDC.64 R10, c[0x0][0x3a8] ;  /* 0x0000ea00ff0a7b82 */ /* 0x000e220000000a00 */
[----:B------:R-:W-:Y:S01]  /*0100*/  HFMA2 R12, -RZ, RZ, 0, 0 ;  /* 0x00000000ff0c7431 */ /* 0x000fe200000001ff */
[----:B------:R-:W1:Y:S06]  /*0110*/  LDCU.64 UR6, c[0x0][0x3a0] ;  /* 0x00007400ff0677ac */ /* 0x000e6c0008000a00 */
[----:B------:R-:W2:Y:S08]  /*0120*/  LDC.64 R4, c[0x0][0x3b0] ;  /* 0x0000ec00ff047b82 */ /* 0x000eb00000000a00 */
[----:B------:R-:W3:Y:S08]  /*0130*/  LDC.64 R6, c[0x0][0x380] ;  /* 0x0000e000ff067b82 */ /* 0x000ef00000000a00 */
[----:B------:R-:W4:Y:S01]  /*0140*/  LDC.64 R8, c[0x0][0x388] ;  /* 0x0000e200ff087b82 */ /* 0x000f220000000a00 */
[----:B01----:R-:W-:-:S07]  /*0150*/  IMAD.WIDE R10, R0, 0x4, R10 ;  /* 0x00000004000a7825 */ /* 0x003fce00078e020a */
.L_x_41:
[----:B------:R-:W5:Y:S02]  /*0160*/  LDG.E R13, desc[UR4][R10.64] ;  /* 0x000000040a0d7981 */ /* 0x000f64000c1e1900 */
[----:B-----5:R-:W-:-:S04]  /*0170*/  IADD3 R13, PT, PT, R13, R12, RZ ;  /* 0x0000000c0d0d7210 */ /* 0x020fc80007ffe0ff */
[----:B------:R-:W-:-:S04]  /*0180*/  IADD3 R24, P0, PT, R13, UR6, RZ ;  /* 0x000000060d187c10 */ /* 0x000fc8000ff1e0ff */
[----:B------:R-:W-:-:S06]  /*0190*/  LEA.HI.X.SX32 R25, R13, UR7, 0x1, P0 ;  /* 0x000000070d197c11 */ /* 0x000fcc00080f0eff */
[----:B------:R-:W2:Y:S01]  /*01a0*/  LDG.E.U8 R25, desc[UR4][R24.64] ;  /* 0x0000000418197981 */ /* 0x000ea2000c1e1100 */
[----:B------:R-:W-:Y:S01]  /*01b0*/  MOV R27, 0x1 ;  /* 0x00000001001b7802 */ /* 0x000fe20000000f00 */
[----:B--2---:R-:W-:-:S04]  /*01c0*/  IMAD.WIDE.U32 R14, R25, 0x4, R4 ;  /* 0x00000004190e7825 */ /* 0x004fc800078e0004 */
[C---:B---3--:R-:W-:Y:S02]  /*01d0*/  IMAD.WIDE.U32 R16, R25.reuse, 0x8, R6 ;  /* 0x0000000819107825 */ /* 0x048fe400078e0006 */
[----:B------:R-:W2:Y:S04]  /*01e0*/  ATOMG.E.ADD.STRONG.GPU PT, R15, desc[UR4][R14.64], R27 ;  /* 0x8000001b0e0f79a8 */ /* 0x000ea800081ef104 */
[----:B------:R-:W2:Y:S01]  /*01f0*/  LDG.E.64 R16, desc[UR4][R16.64] ;  /* 0x0000000410107981 */ /* 0x000ea2000c1e1b00 */
[----:B----4-:R-:W-:-:S04]  /*0200*/  IMAD.WIDE.U32 R20, R25, 0x8, R8 ;  /* 0x0000000819147825 */ /* 0x010fc800078e0008 */
[----:B--2---:R-:W-:-:S05]  /*0210*/  IMAD.WIDE R18, R15, 0x4, R16 ;  /* 0x000000040f127825 */ /* 0x004fca00078e0210 */
[----:B------:R-:W-:Y:S04]  /*0220*/  ST.E desc[UR4][R18.64], R0 ;  /* 0x0000000012007985 */ /* 0x000fe8000c101904 */
[----:B------:R-:W2:Y:S02]  /*0230*/  LDG.E.64 R20, desc[UR4][R20.64] ;  /* 0x0000000414147981 */ /* 0x000ea4000c1e1b00 */
[----:B--2---:R-:W-:-:S05]  /*0240*/  IMAD.WIDE R22, R15, 0x4, R20 ;  /* 0x000000040f167825 */ /* 0x004fca00078e0214 */
[----:B------:R0:W-:Y:S04]  /*0250*/  ST.E desc[UR4][R22.64], R12 ;  /* 0x0000000c16007985 */ /* 0x0001e8000c101904 */
[----:B------:R-:W2:Y:S01]  /*0260*/  LDG.E R13, desc[UR4][R2.64] ;  /* 0x00000004020d7981 */ /* 0x000ea2000c1e1900 */
[----:B0-----:R-:W-:-:S04]  /*0270*/  IADD3 R12, PT, PT, R12, 0x1, RZ ;  /* 0x000000010c0c7810 */ /* 0x001fc80007ffe0ff */
[----:B--2---:R-:W-:-:S13]  /*0280*/  ISETP.GE.AND P0, PT, R12, R13, PT ;  /* 0x0000000d0c00720c */ /* 0x004fda0003f06270 */
[----:B------:R-:W-:Y:S05]  /*0290*/  @!P0 BRA `(.L_x_41) ;  /* 0xfffffffc00b08947 */ /* 0x000fea000383ffff */
[----:B------:R-:W-:Y:S05]  /*02a0*/  EXIT ;  /* 0x000000000000794d */ /* 0x000fea0003800000 */
.L_x_42:
        /* <DEDUP_REMOVED lines=13> */
.L_x_70:


//--------------------- .text._Z13count_symbolsPKciPi --------------------------
	.section	.text._Z13count_symbolsPKciPi,"ax",@progbits
	.align	128
        .global         _Z13count_symbolsPKciPi
        .type           _Z13count_symbolsPKciPi,@function
        .size           _Z13count_symbolsPKciPi,(.L_x_71 - _Z13count_symbolsPKciPi)
        .other          _Z13count_symbolsPKciPi,@"STO_CUDA_ENTRY STV_DEFAULT"
_Z13count_symbolsPKciPi:
.text._Z13count_symbolsPKciPi:
[----:B------:R-:W-:Y:S01]  /*0000*/  LDC R1, c[0x0][0x37c] ;  /* 0x0000df00ff017b82 */ /* 0x000fe20000000800 */
[----:B------:R-:W0:Y:S07]  /*0010*/  S2R R3, SR_TID.X ;  /* 0x0000000000037919 */ /* 0x000e2e0000002100 */
[----:B------:R-:W0:Y:S01]  /*0020*/  S2UR UR4, SR_CTAID.X ;  /* 0x00000000000479c3 */ /* 0x000e220000002500 */
[----:B------:R-:W1:Y:S07]  /*0030*/  LDCU UR6, c[0x0][0x388] ;  /* 0x00007100ff0677ac */ /* 0x000e6e0008000800 */
[----:B------:R-:W0:Y:S01]  /*0040*/  LDC R0, c[0x0][0x360] ;  /* 0x0000d800ff007b82 */ /* 0x000e220000000800 */
[----:B------:R-:W2:Y:S01]  /*0050*/  LDCU UR5, c[0x0][0x370] ;  /* 0x00006e00ff0577ac */ /* 0x000ea20008000800 */
[----:B0-----:R-:W-:-:S02]  /*0060*/  IMAD R3, R0, UR4, R3 ;  /* 0x0000000400037c24 */ /* 0x001fc4000f8e0203 */
[----:B--2---:R-:W-:-:S03]  /*0070*/  IMAD R0, R0, UR5, RZ ;  /* 0x0000000500007c24 */ /* 0x004fc6000f8e02ff */
[----:B-1----:R-:W-:-:S13]  /*0080*/  ISETP.GE.AND P0, PT, R3, UR6, PT ;  /* 0x0000000603007c0c */ /* 0x002fda000bf06270 */
[----:B------:R-:W-:Y:S05]  /*0090*/  @P0 EXIT ;  /* 0x000000000000094d */ /* 0x000fea0003800000 */
[----:B------:R-:W0:Y:S01]  /*00a0*/  I2F.U32.RP R8, R0 ;  /* 0x0000000000087306 */ /* 0x000e220000209000 */
[C---:B------:R-:W-:Y:S01]  /*00b0*/  IMAD.IADD R2, R0.reuse, 0x1, R3 ;  /* 0x0000000100027824 */ /* 0x040fe200078e0203 */
[----:B------:R-:W-:Y:S01]  /*00c0*/  ISETP.NE.U32.AND P2, PT, R0, RZ, PT ;  /* 0x000000ff0000720c */ /* 0x000fe20003f45070 */
[----:B------:R-:W-:Y:S01]  /*00d0*/  IMAD.MOV R9, RZ, RZ, -R0 ;  /* 0x000000ffff097224 */ /* 0x000fe200078e0a00 */
[----:B------:R-:W1:Y:S01]  /*00e0*/  LDCU.64 UR4, c[0x0][0x358] ;  /* 0x00006b00ff0477ac */ /* 0x000e620008000a00 */
[----:B------:R-:W-:Y:S01]  /*00f0*/  BSSY.RECONVERGENT B0, `(.L_x_43) ;  /* 0x0000028000007945 */ /* 0x000fe20003800200 */
[C---:B------:R-:W-:Y:S02]  /*0100*/  ISETP.GE.AND P0, PT, R2.reuse, UR6, PT ;  /* 0x0000000602007c0c */ /* 0x040fe4000bf06270 */
[----:B------:R-:W-:Y:S01]  /*0110*/  VIMNMX R7, PT, PT, R2, UR6, !PT ;  /* 0x0000000602077c48 */ /* 0x000fe2000ffe0100 */
[----:B------:R-:W2:Y:S01]  /*0120*/  LDCU.64 UR8, c[0x0][0x380] ;  /* 0x00007000ff0877ac */ /* 0x000ea20008000a00 */
[----:B------:R-:W-:-:S04]  /*0130*/  SEL R6, RZ, 0x1, P0 ;  /* 0x00000001ff067807 */ /* 0x000fc80000000000 */
[----:B------:R-:W-:Y:S01]  /*0140*/  IADD3 R7, PT, PT, R7, -R2, -R6 ;  /* 0x8000000207077210 */ /* 0x000fe20007ffe806 */
[----:B0-----:R-:W0:Y:S02]  /*0150*/  MUFU.RCP R8, R8 ;  /* 0x0000000800087308 */ /* 0x001e240000001000 */
[----:B0-----:R-:W-:-:S06]  /*0160*/  VIADD R4, R8, 0xffffffe ;  /* 0x0ffffffe08047836 */ /* 0x001fcc0000000000 */
[----:B------:R0:W3:Y:S02]  /*0170*/  F2I.FTZ.U32.TRUNC.NTZ R5, R4 ;  /* 0x0000000400057305 */ /* 0x0000e4000021f000 */
[----:B0-----:R-:W-:Y:S02]  /*0180*/  HFMA2 R4, -RZ, RZ, 0, 0 ;  /* 0x00000000ff047431 */ /* 0x001fe400000001ff */
[----:B---3--:R-:W-:-:S04]  /*0190*/  IMAD R9, R9, R5, RZ ;  /* 0x0000000509097224 */ /* 0x008fc800078e02ff */
[----:B------:R-:W-:-:S06]  /*01a0*/  IMAD.HI.U32 R8, R5, R9, R4 ;  /* 0x0000000905087227 */ /* 0x000fcc00078e0004 */
[----:B------:R-:W-:-:S04]  /*01b0*/  IMAD.HI.U32 R5, R8, R7, RZ ;  /* 0x0000000708057227 */ /* 0x000fc800078e00ff */
[----:B------:R-:W-:-:S04]  /*01c0*/  IMAD.MOV R2, RZ, RZ, -R5 ;  /* 0x000000ffff027224 */ /* 0x000fc800078e0a05 */
[----:B------:R-:W-:-:S05]  /*01d0*/  IMAD R7, R0, R2, R7 ;  /* 0x0000000200077224 */ /* 0x000fca00078e0207 */
[----:B------:R-:W-:-:S13]  /*01e0*/  ISETP.GE.U32.AND P0, PT, R7, R0, PT ;  /* 0x000000000700720c */ /* 0x000fda0003f06070 */
[----:B------:R-:W-:Y:S02]  /*01f0*/  @P0 IMAD.IADD R7, R7, 0x1, -R0 ;  /* 0x0000000107070824 */ /* 0x000fe400078e0a00 */
[----:B------:R-:W-:-:S03]  /*0200*/  @P0 VIADD R5, R5, 0x1 ;  /* 0x0000000105050836 */ /* 0x000fc60000000000 */
[----:B------:R-:W-:-:S13]  /*0210*/  ISETP.GE.U32.AND P1, PT, R7, R0, PT ;  /* 0x000000000700720c */ /* 0x000fda0003f26070 */
[----:B------:R-:W-:Y:S02]  /*0220*/  @P1 IADD3 R5, PT, PT, R5, 0x1, RZ ;  /* 0x0000000105051810 */ /* 0x000fe40007ffe0ff */
[----:B------:R-:W-:-:S05]  /*0230*/  @!P2 LOP3.LUT R5, RZ, R0, RZ, 0x33, !PT ;  /* 0x00000000ff05a212 */ /* 0x000fca00078e33ff */
[----:B------:R-:W-:-:S05]  /*0240*/  IMAD.IADD R2, R6, 0x1, R5 ;  /* 0x0000000106027824 */ /* 0x000fca00078e0205 */
[C---:B------:R-:W-:Y:S02]  /*0250*/  LOP3.LUT R4, R2.reuse, 0x3, RZ, 0xc0, !PT ;  /* 0x0000000302047812 */ /* 0x040fe400078ec0ff */
[----:B------:R-:W-:Y:S02]  /*0260*/  ISETP.GE.U32.AND P0, PT, R2, 0x3, PT ;  /* 0x000000030200780c */ /* 0x000fe40003f06070 */
[----:B------:R-:W-:-:S13]  /*0270*/  ISETP.NE.AND P1, PT, R4, 0x3, PT ;  /* 0x000000030400780c */ /* 0x000fda0003f25270 */
[----:B-12---:R-:W-:Y:S05]  /*0280*/  @!P1 BRA `(.L_x_44) ;  /* 0x0000000000389947 */ /* 0x006fea0003800000 */
[----:B------:R-:W0:Y:S01]  /*0290*/  LDC.64 R8, c[0x0][0x390] ;  /* 0x0000e400ff087b82 */ /* 0x000e220000000a00 */
[----:B------:R-:W-:-:S05]  /*02a0*/  VIADD R2, R2, 0x1 ;  /* 0x0000000102027836 */ /* 0x000fca0000000000 */
[----:B------:R-:W-:-:S05]  /*02b0*/  LOP3.LUT R2, R2, 0x3, RZ, 0xc0, !PT ;  /* 0x0000000302027812 */ /* 0x000fca00078ec0ff */
[----:B------:R-:W-:-:S07]  /*02c0*/  IMAD.MOV R2, RZ, RZ, -R2 ;  /* 0x000000ffff027224 */ /* 0x000fce00078e0a02 */
.L_x_45:
[----:B------:R-:W-:-:S04]  /*02d0*/  IADD3 R6, P1, PT, R3, UR8, RZ ;  /* 0x0000000803067c10 */ /* 0x000fc8000ff3e0ff */
[----:B------:R-:W-:-:S05]  /*02e0*/  LEA.HI.X.SX32 R7, R3, UR9, 0x1, P1 ;  /* 0x0000000903077c11 */ /* 0x000fca00088f0eff */
[----:B-1----:R-:W0:Y:S01]  /*02f0*/  LDG.E.U8 R5, desc[UR4][R6.64] ;  /* 0x0000000406057981 */ /* 0x002e22000c1e1100 */
[----:B------:R-:W-:Y:S01]  /*0300*/  VIADD R2, R2, 0x1 ;  /* 0x0000000102027836 */ /* 0x000fe20000000000 */
[----:B------:R-:W-:-:S04]  /*0310*/  MOV R11, 0x1 ;  /* 0x00000001000b7802 */ /* 0x000fc80000000f00 */
[----:B------:R-:W-:Y:S01]  /*0320*/  ISETP.NE.AND P1, PT, R2, RZ, PT ;  /* 0x000000ff0200720c */ /* 0x000fe20003f25270 */
[----:B------:R-:W-:Y:S02]  /*0330*/  IMAD.IADD R3, R0, 0x1, R3 ;  /* 0x0000000100037824 */ /* 0x000fe400078e0203 */
[----:B0-----:R-:W-:-:S05]  /*0340*/  IMAD.WIDE.U32 R4, R5, 0x4, R8 ;  /* 0x0000000405047825 */ /* 0x001fca00078e0008 */
[----:B------:R1:W-:Y:S05]  /*0350*/  REDG.E.ADD.STRONG.GPU desc[UR4][R4.64], R11 ;  /* 0x0000000b0400798e */ /* 0x0003ea000c12e104 */
[----:B------:R-:W-:Y:S05]  /*0360*/  @P1 BRA `(.L_x_45) ;  /* 0xfffffffc00d81947 */ /* 0x000fea000383ffff */
.L_x_44:
[----:B------:R-:W-:Y:S05]  /*0370*/  BSYNC.RECONVERGENT B0 ;  /* 0x0000000000007941 */ /* 0x000fea0003800200 */
.L_x_43:
[----:B------:R-:W-:Y:S05]  /*0380*/  @!P0 EXIT ;  /* 0x000000000000894d */ /* 0x000fea0003800000 */
[----:B-1----:R-:W0:Y:S01]  /*0390*/  LDC.64 R4, c[0x0][0x390] ;  /* 0x0000e400ff047b82 */ /* 0x002e220000000a00 */
[----:B------:R-:W-:Y:S01]  /*03a0*/  SHF.R.S32.HI R19, RZ, 0x1f, R0 ;  /* 0x0000001fff137819 */ /* 0x000fe20000011400 */
[----:B------:R-:W1:Y:S06]  /*03b0*/  LDCU.64 UR8, c[0x0][0x380] ;  /* 0x00007000ff0877ac */ /* 0x000e6c0008000a00 */
.L_x_46:
[----:B-12---:R-:W-:-:S04]  /*03c0*/  IADD3 R10, P0, PT, R3, UR8, RZ ;  /* 0x00000008030a7c10 */ /* 0x006fc8000ff1e0ff */
[----:B------:R-:W-:-:S05]  /*03d0*/  LEA.HI.X.SX32 R11, R3, UR9, 0x1, P0 ;  /* 0x00000009030b7c11 */ /* 0x000fca00080f0eff */
[----:B------:R-:W0:Y:S01]  /*03e0*/  LDG.E.U8 R7, desc[UR4][R10.64] ;  /* 0x000000040a077981 */ /* 0x000e22000c1e1100 */
[----:B------:R-:W-:Y:S01]  /*03f0*/  IADD3 R12, P0, PT, R0, R10, RZ ;  /* 0x0000000a000c7210 */ /* 0x000fe20007f1e0ff */
[----:B------:R-:W-:-:S04]  /*0400*/  HFMA2 R21, -RZ, RZ, 0, 5.9604644775390625e-08 ;  /* 0x00000001ff157431 */ /* 0x000fc800000001ff */
[----:B------:R-:W-:Y:S02]  /*0410*/  IMAD.X R13, R19, 0x1, R11, P0 ;  /* 0x00000001130d7824 */ /* 0x000fe400000e060b */
[----:B0-----:R-:W-:-:S05]  /*0420*/  IMAD.WIDE.U32 R6, R7, 0x4, R4 ;  /* 0x0000000407067825 */ /* 0x001fca00078e0004 */
[----:B------:R0:W-:Y:S04]  /*0430*/  REDG.E.ADD.STRONG.GPU desc[UR4][R6.64], R21 ;  /* 0x000000150600798e */ /* 0x0001e8000c12e104 */
[----:B------:R-:W2:Y:S01]  /*0440*/  LDG.E.U8 R9, desc[UR4][R12.64] ;  /* 0x000000040c097981 */ /* 0x000ea2000c1e1100 */
[----:B------:R-:W-:-:S05]  /*0450*/  IADD3 R14, P0, PT, R0, R12, RZ ;  /* 0x0000000c000e7210 */ /* 0x000fca0007f1e0ff */
[----:B------:R-:W-:Y:S02]  /*0460*/  IMAD.X R15, R19, 0x1, R13, P0 ;  /* 0x00000001130f7824 */ /* 0x000fe400000e060d */
[----:B--2---:R-:W-:-:S05]  /*0470*/  IMAD.WIDE.U32 R8, R9, 0x4, R4 ;  /* 0x0000000409087825 */ /* 0x004fca00078e0004 */
[----:B------:R2:W-:Y:S04]  /*0480*/  REDG.E.ADD.STRONG.GPU desc[UR4][R8.64], R21 ;  /* 0x000000150800798e */ /* 0x0005e8000c12e104 */
[----:B------:R-:W3:Y:S01]  /*0490*/  LDG.E.U8 R11, desc[UR4][R14.64] ;  /* 0x000000040e0b7981 */ /* 0x000ee2000c1e1100 */
[----:B------:R-:W-:-:S04]  /*04a0*/  IADD3 R16, P0, PT, R0, R14, RZ ;  /* 0x0000000e00107210 */ /* 0x000fc80007f1e0ff */
[----:B------:R-:W-:Y:S01]  /*04b0*/  IADD3.X R17, PT, PT, R19, R15, RZ, P0, !PT ;  /* 0x0000000f13117210 */ /* 0x000fe200007fe4ff */
[----:B------:R-:W-:Y:S02]  /*04c0*/  IMAD R3, R0, 0x4, R3 ;  /* 0x0000000400037824 */ /* 0x000fe400078e0203 */
[----:B---3--:R-:W-:-:S05]  /*04d0*/  IMAD.WIDE.U32 R10, R11, 0x4, R4 ;  /* 0x000000040b0a7825 */ /* 0x008fca00078e0004 */
[----:B------:R2:W-:Y:S04]  /*04e0*/  REDG.E.ADD.STRONG.GPU desc[UR4][R10.64], R21 ;  /* 0x000000150a00798e */ /* 0x0005e8000c12e104 */
[----:B0-----:R-:W3:Y:S01]  /*04f0*/  LDG.E.U8 R7, desc[UR4][R16.64] ;  /* 0x0000000410077981 */ /* 0x001ee2000c1e1100 */
[----:B------:R-:W-:Y:S01]  /*0500*/  ISETP.GE.AND P0, PT, R3, UR6, PT ;  /* 0x0000000603007c0c */ /* 0x000fe2000bf06270 */
[----:B---3--:R-:W-:-:S05]  /*0510*/  IMAD.WIDE.U32 R6, R7, 0x4, R4 ;  /* 0x0000000407067825 */ /* 0x008fca00078e0004 */
[----:B------:R2:W-:Y:S07]  /*0520*/  REDG.E.ADD.STRONG.GPU desc[UR4][R6.64], R21 ;  /* 0x000000150600798e */ /* 0x0005ee000c12e104 */
[----:B------:R-:W-:Y:S05]  /*0530*/  @!P0 BRA `(.L_x_46) ;  /* 0xfffffffc00a08947 */ /* 0x000fea000383ffff */
[----:B------:R-:W-:Y:S05]  /*0540*/  EXIT ;  /* 0x000000000000794d */ /* 0x000fea0003800000 */
.L_x_47:
        /* <DEDUP_REMOVED lines=11> */
.L_x_71:


//--------------------- .text._Z19fill_working_matrixPPiPKiii --------------------------
	.section	.text._Z19fill_working_matrixPPiPKiii,"ax",@progbits
	.align	128
        .global         _Z19fill_working_matrixPPiPKiii
        .type           _Z19fill_working_matrixPPiPKiii,@function
        .size           _Z19fill_working_matrixPPiPKiii,(.L_x_72 - _Z19fill_working_matrixPPiPKiii)
        .other          _Z19fill_working_matrixPPiPKiii,@"STO_CUDA_ENTRY STV_DEFAULT"
_Z19fill_working_matrixPPiPKiii:
.text._Z19fill_working_matrixPPiPKiii:
[----:B------:R-:W-:Y:S01]  /*0000*/  LDC R1, c[0x0][0x37c] ;  /* 0x0000df00ff017b82 */ /* 0x000fe20000000800 */
[----:B------:R-:W0:Y:S07]  /*0010*/  S2R R2, SR_TID.Y ;  /* 0x0000000000027919 */ /* 0x000e2e0000002200 */
[----:B------:R-:W1:Y:S01]  /*0020*/  LDC R7, c[0x0][0x360] ;  /* 0x0000d800ff077b82 */ /* 0x000e620000000800 */
[----:B------:R-:W2:Y:S01]  /*0030*/  LDCU.64 UR6, c[0x0][0x390] ;  /* 0x00007200ff0677ac */ /* 0x000ea20008000a00 */
[----:B------:R-:W1:Y:S06]  /*0040*/  S2R R0, SR_TID.X ;  /* 0x0000000000007919 */ /* 0x000e6c0000002100 */
[----:B------:R-:W0:Y:S08]  /*0050*/  S2UR UR5, SR_CTAID.Y ;  /* 0x00000000000579c3 */ /* 0x000e300000002600 */
[----:B------:R-:W0:Y:S08]  /*0060*/  LDC R9, c[0x0][0x364] ;  /* 0x0000d900ff097b82 */ /* 0x000e300000000800 */
[----:B------:R-:W1:Y:S01]  /*0070*/  S2UR UR4, SR_CTAID.X ;  /* 0x00000000000479c3 */ /* 0x000e620000002500 */
[----:B0-----:R-:W-:-:S05]  /*0080*/  IMAD R9, R9, UR5, R2 ;  /* 0x0000000509097c24 */ /* 0x001fca000f8e0202 */
[----:B--2---:R-:W-:Y:S01]  /*0090*/  ISETP.GE.AND P0, PT, R9, UR7, PT ;  /* 0x0000000709007c0c */ /* 0x004fe2000bf06270 */
[----:B-1----:R-:W-:-:S05]  /*00a0*/  IMAD R7, R7, UR4, R0 ;  /* 0x0000000407077c24 */ /* 0x002fca000f8e0200 */
[----:B------:R-:W-:-:S13]  /*00b0*/  ISETP.GE.OR P0, PT, R7, UR6, P0 ;  /* 0x0000000607007c0c */ /* 0x000fda0008706670 */
[----:B------:R-:W-:Y:S05]  /*00c0*/  @P0 EXIT ;  /* 0x000000000000094d */ /* 0x000fea0003800000 */
[----:B------:R-:W0:Y:S01]  /*00d0*/  LDC.64 R4, c[0x0][0x380] ;  /* 0x0000e000ff047b82 */ /* 0x000e220000000a00 */
[----:B------:R-:W1:Y:S07]  /*00e0*/  LDCU.64 UR4, c[0x0][0x358] ;  /* 0x00006b00ff0477ac */ /* 0x000e6e0008000a00 */
[----:B------:R-:W2:Y:S01]  /*00f0*/  LDC.64 R2, c[0x0][0x388] ;  /* 0x0000e200ff027b82 */ /* 0x000ea20000000a00 */
[----:B0-----:R-:W-:-:S06]  /*0100*/  IMAD.WIDE.U32 R4, R9, 0x8, R4 ;  /* 0x0000000809047825 */ /* 0x001fcc00078e0004 */
[----:B-1----:R-:W3:Y:S01]  /*0110*/  LDG.E.64 R4, desc[UR4][R4.64] ;  /* 0x0000000404047981 */ /* 0x002ee2000c1e1b00 */
[----:B--2---:R-:W-:-:S06]  /*0120*/  IMAD.WIDE.U32 R2, R9, 0x4, R2 ;  /* 0x0000000409027825 */ /* 0x004fcc00078e0002 */
[----:B------:R-:W2:Y:S01]  /*0130*/  LDG.E R3, desc[UR4][R2.64] ;  /* 0x0000000402037981 */ /* 0x000ea2000c1e1900 */
[----:B---3--:R-:W-:-:S05]  /*0140*/  IMAD.WIDE R6, R7, 0x4, R4 ;  /* 0x0000000407067825 */ /* 0x008fca00078e0204 */
[----:B--2---:R-:W-:Y:S01]  /*0150*/  STG.E desc[UR4][R6.64], R3 ;  /* 0x0000000306007986 */ /* 0x004fe2000c101904 */
[----:B------:R-:W-:Y:S05]  /*0160*/  EXIT ;  /* 0x000000000000794d */ /* 0x000fea0003800000 */
.L_x_48:
        /* <DEDUP_REMOVED lines=9> */
.L_x_72:


//--------------------- .text._Z15vectorSumSharedPiS_i --------------------------
	.section	.text._Z15vectorSumSharedPiS_i,"ax",@progbits
	.align	128
        .global         _Z15vectorSumSharedPiS_i
        .type           _Z15vectorSumSharedPiS_i,@function
        .size           _Z15vectorSumSharedPiS_i,(.L_x_73 - _Z15vectorSumSharedPiS_i)
        .other          _Z15vectorSumSharedPiS_i,@"STO_CUDA_ENTRY STV_DEFAULT"
_Z15vectorSumSharedPiS_i:
.text._Z15vectorSumSharedPiS_i:
[----:B------:R-:W-:Y:S01]  /*0000*/  LDC R1, c[0x0][0x37c] ;  /* 0x0000df00ff017b82 */ /* 0x000fe20000000800 */
[----:B------:R-:W0:Y:S01]  /*0010*/  S2R R13, SR_TID.X ;  /* 0x00000000000d7919 */ /* 0x000e220000002100 */
[----:B------:R-:W0:Y:S01]  /*0020*/  LDCU UR6, c[0x0][0x360] ;  /* 0x00006c00ff0677ac */ /* 0x000e220008000800 */
[----:B------:R-:W0:Y:S01]  /*0030*/  S2R R0, SR_CTAID.X ;  /* 0x0000000000007919 */ /* 0x000e220000002500 */
[----:B------:R-:W1:Y:S01]  /*0040*/  LDCU UR4, c[0x0][0x390] ;  /* 0x00007200ff0477ac */ /* 0x000e620008000800 */
[----:B0-----:R-:W-:-:S05]  /*0050*/  IMAD R5, R0, UR6, R13 ;  /* 0x0000000600057c24 */ /* 0x001fca000f8e020d */
[----:B-1----:R-:W-:-:S13]  /*0060*/  ISETP.GE.U32.AND P0, PT, R5, UR4, PT ;  /* 0x0000000405007c0c */ /* 0x002fda000bf06070 */
[----:B------:R-:W-:Y:S05]  /*0070*/  @P0 BRA `(.L_x_49) ;  /* 0x0000000000b00947 */ /* 0x000fea0003800000 */
[----:B------:R-:W0:Y:S08]  /*0080*/  LDC.64 R8, c[0x0][0x358] ;  /* 0x0000d600ff087b82 */ /* 0x000e300000000a00 */
[----:B------:R-:W1:Y:S01]  /*0090*/  LDC.64 R2, c[0x0][0x380] ;  /* 0x0000e000ff027b82 */ /* 0x000e620000000a00 */
[----:B0-----:R-:W-:Y:S02]  /*00a0*/  R2UR UR4, R8 ;  /* 0x00000000080472ca */ /* 0x001fe400000e0000 */
[----:B------:R-:W-:Y:S01]  /*00b0*/  R2UR UR5, R9 ;  /* 0x00000000090572ca */ /* 0x000fe200000e0000 */
[----:B-1----:R-:W-:-:S12]  /*00c0*/  IMAD.WIDE.U32 R2, R5, 0x4, R2 ;  /* 0x0000000405027825 */ /* 0x002fd800078e0002 */
[----:B------:R-:W2:Y:S01]  /*00d0*/  LDG.E R2, desc[UR4][R2.64] ;  /* 0x0000000402027981 */ /* 0x000ea2000c1e1900 */
[----:B------:R-:W-:Y:S01]  /*00e0*/  MOV R6, 0x400 ;  /* 0x0000040000067802 */ /* 0x000fe20000000f00 */
[----:B------:R-:W-:Y:S05]  /*00f0*/  WARPSYNC.ALL ;  /* 0x0000000000007948 */ /* 0x000fea0003800000 */
[----:B------:R-:W0:Y:S01]  /*0100*/  S2R R7, SR_CgaCtaId ;  /* 0x0000000000077919 */ /* 0x000e220000008800 */
[----:B------:R-:W-:Y:S01]  /*0110*/  UISETP.GE.U32.AND UP0, UPT, UR6, 0x2, UPT ;  /* 0x000000020600788c */ /* 0x000fe2000bf06070 */
[----:B------:R-:W-:Y:S02]  /*0120*/  ISETP.NE.AND P1, PT, R13, RZ, PT ;  /* 0x000000ff0d00720c */ /* 0x000fe40003f25270 */
[----:B0-----:R-:W-:-:S05]  /*0130*/  LEA R6, R7, R6, 0x18 ;  /* 0x0000000607067211 */ /* 0x001fca00078ec0ff */
[----:B------:R-:W-:Y:S01]  /*0140*/  IMAD R7, R13, 0x8, R6 ;  /* 0x000000080d077824 */ /* 0x000fe200078e0206 */
[----:B--2---:R-:W0:Y:S04]  /*0150*/  I2F.F64 R4, R2 ;  /* 0x0000000200047312 */ /* 0x004e280000201c00 */
[----:B0-----:R0:W-:Y:S01]  /*0160*/  STS.64 [R7], R4 ;  /* 0x0000000407007388 */ /* 0x0011e20000000a00 */
[----:B------:R-:W-:Y:S06]  /*0170*/  BAR.SYNC.DEFER_BLOCKING 0x0 ;  /* 0x0000000000007b1d */ /* 0x000fec0000010000 */
[----:B------:R-:W-:Y:S05]  /*0180*/  BRA.U !UP0, `(.L_x_50) ;  /* 0x00000001083c7547 */ /* 0x000fea000b800000 */
[----:B------:R-:W-:-:S05]  /*0190*/  UMOV UR4, 0x1 ;  /* 0x0000000100047882 */ /* 0x000fca0000000000 */
.L_x_51:
[----:B------:R-:W-:-:S04]  /*01a0*/  USHF.L.U32 UR5, UR4, 0x1, URZ ;  /* 0x0000000104057899 */ /* 0x000fc800080006ff */
[----:B------:R-:W-:Y:S02]  /*01b0*/  UISETP.GE.U32.AND UP0, UPT, UR5, UR6, UPT ;  /* 0x000000060500728c */ /* 0x000fe4000bf06070 */
[----:B-1----:R-:W-:-:S04]  /*01c0*/  IMAD R11, R13, UR5, RZ ;  /* 0x000000050d0b7c24 */ /* 0x002fc8000f8e02ff */
[----:B0-----:R-:W-:Y:S01]  /*01d0*/  VIADD R7, R11, UR4 ;  /* 0x000000040b077c36 */ /* 0x001fe20008000000 */
[----:B------:R-:W-:-:S04]  /*01e0*/  UMOV UR4, UR5 ;  /* 0x0000000500047c82 */ /* 0x000fc80008000000 */
[----:B------:R-:W-:-:S13]  /*01f0*/  ISETP.GE.U32.AND P0, PT, R7, UR6, PT ;  /* 0x0000000607007c0c */ /* 0x000fda000bf06070 */
[--C-:B------:R-:W-:Y:S02]  /*0200*/  @!P0 IMAD R7, R7, 0x8, R6.reuse ;  /* 0x0000000807078824 */ /* 0x100fe400078e0206 */
[----:B------:R-:W-:-:S03]  /*0210*/  @!P0 IMAD R11, R11, 0x8, R6 ;  /* 0x000000080b0b8824 */ /* 0x000fc600078e0206 */
[----:B------:R-:W-:Y:S04]  /*0220*/  @!P0 LDS.64 R2, [R7] ;  /* 0x0000000007028984 */ /* 0x000fe80000000a00 */
[----:B------:R-:W0:Y:S02]  /*0230*/  @!P0 LDS.64 R4, [R11] ;  /* 0x000000000b048984 */ /* 0x000e240000000a00 */
[----:B0-----:R-:W-:-:S07]  /*0240*/  @!P0 DADD R2, R2, R4 ;  /* 0x0000000002028229 */ /* 0x001fce0000000004 */
[----:B------:R1:W-:Y:S01]  /*0250*/  @!P0 STS.64 [R11], R2 ;  /* 0x000000020b008388 */ /* 0x0003e20000000a00 */
[----:B------:R-:W-:Y:S06]  /*0260*/  BAR.SYNC.DEFER_BLOCKING 0x0 ;  /* 0x0000000000007b1d */ /* 0x000fec0000010000 */
[----:B------:R-:W-:Y:S05]  /*0270*/  BRA.U !UP0, `(.L_x_51) ;  /* 0xfffffffd08c87547 */ /* 0x000fea000b83ffff */
.L_x_50:
[----:B------:R-:W-:Y:S05]  /*0280*/  @P1 EXIT ;  /* 0x000000000000194d */ /* 0x000fea0003800000 */
[----:B------:R-:W2:Y:S01]  /*0290*/  S2UR UR5, SR_CgaCtaId ;  /* 0x00000000000579c3 */ /* 0x000ea20000008800 */
[----:B------:R-:W-:-:S07]  /*02a0*/  UMOV UR4, 0x400 ;  /* 0x0000040000047882 */ /* 0x000fce0000000000 */
[----:B0-----:R-:W0:Y:S01]  /*02b0*/  LDC.64 R4, c[0x0][0x388] ;  /* 0x0000e200ff047b82 */ /* 0x001e220000000a00 */
[----:B--2---:R-:W-:Y:S01]  /*02c0*/  ULEA UR4, UR5, UR4, 0x18 ;  /* 0x0000000405047291 */ /* 0x004fe2000f8ec0ff */
[----:B------:R-:W-:Y:S01]  /*02d0*/  R2UR UR5, R9 ;  /* 0x00000000090572ca */ /* 0x000fe200000e0000 */
[----:B0-----:R-:W-:-:S07]  /*02e0*/  IMAD.WIDE.U32 R4, R0, 0x4, R4 ;  /* 0x0000000400047825 */ /* 0x001fce00078e0004 */
[----:B-1----:R-:W0:Y:S01]  /*02f0*/  LDS.64 R2, [UR4] ;  /* 0x00000004ff027984 */ /* 0x002e220008000a00 */
[----:B------:R-:W-:Y:S01]  /*0300*/  R2UR UR4, R8 ;  /* 0x00000000080472ca */ /* 0x000fe200000e0000 */
[----:B0-----:R-:W0:-:S12]  /*0310*/  F2I.F64.TRUNC R3, R2 ;  /* 0x0000000200037311 */ /* 0x001e18000030d100 */
[----:B0-----:R-:W-:Y:S01]  /*0320*/  STG.E desc[UR4][R4.64], R3 ;  /* 0x0000000304007986 */ /* 0x001fe2000c101904 */
[----:B------:R-:W-:Y:S05]  /*0330*/  EXIT ;  /* 0x000000000000794d */ /* 0x000fea0003800000 */
.L_x_49:
[----:B------:R-:W0:Y:S01]  /*0340*/  S2UR UR5, SR_CgaCtaId ;  /* 0x00000000000579c3 */ /* 0x000e220000008800 */
[----:B------:R-:W-:Y:S02]  /*0350*/  UMOV UR4, 0x400 ;  /* 0x0000040000047882 */ /* 0x000fe40000000000 */
[----:B0-----:R-:W-:-:S06]  /*0360*/  ULEA UR4, UR5, UR4, 0x18 ;  /* 0x0000000405047291 */ /* 0x001fcc000f8ec0ff */
[----:B------:R-:W-:-:S05]  /*0370*/  LEA R13, R13, UR4, 0x3 ;  /* 0x000000040d0d7c11 */ /* 0x000fca000f8e18ff */
[----:B------:R-:W-:Y:S01]  /*0380*/  STS.64 [R13], RZ ;  /* 0x000000ff0d007388 */ /* 0x000fe20000000a00 */
[----:B------:R-:W-:Y:S05]  /*0390*/  EXIT ;  /* 0x000000000000794d */ /* 0x000fea0003800000 */
.L_x_52:
        /* <DEDUP_REMOVED lines=14> */
.L_x_73:


//--------------------- .text._Z12setup_kernelP17curandStateXORWOW --------------------------
	.section	.text._Z12setup_kernelP17curandStateXORWOW,"ax",@progbits
	.align	128
        .global         _Z12setup_kernelP17curandStateXORWOW
        .type           _Z12setup_kernelP17curandStateXORWOW,@function
        .size           _Z12setup_kernelP17curandStateXORWOW,(.L_x_74 - _Z12setup_kernelP17curandStateXORWOW)
        .other          _Z12setup_kernelP17curandStateXORWOW,@"STO_CUDA_ENTRY STV_DEFAULT"
_Z12setup_kernelP17curandStateXORWOW:
.text._Z12setup_kernelP17curandStateXORWOW:
[----:B------:R-:W-:Y:S01]  /*0000*/  LDC R1, c[0x0][0x37c] ;  /* 0x0000df00ff017b82 */ /* 0x000fe20000000800 */
[----:B------:R-:W0:Y:S07]  /*0010*/  S2R R13, SR_TID.X ;  /* 0x00000000000d7919 */ /* 0x000e2e0000002100 */
[----:B------:R-:W1:Y:S01]  /*0020*/  LDC.64 R6, c[0x0][0x380] ;  /* 0x0000e000ff067b82 */ /* 0x000e620000000a00 */
[----:B------:R-:W0:Y:S01]  /*0030*/  LDCU UR6, c[0x0][0x360] ;  /* 0x00006c00ff0677ac */ /* 0x000e220008000800 */
[----:B------:R-:W-:Y:S01]  /*0040*/  IMAD.MOV.U32 R2, RZ, RZ, 0x3198c20f ;  /* 0x3198c20fff027424 */ /* 0x000fe200078e00ff */
[----:B------:R-:W0:Y:S01]  /*0050*/  S2R R0, SR_CTAID.X ;  /* 0x0000000000007919 */ /* 0x000e220000002500 */
[----:B------:R-:W-:Y:S01]  /*0060*/  IMAD.MOV.U32 R3, RZ, RZ, 0x5efdb30c ;  /* 0x5efdb30cff037424 */ /* 0x000fe200078e00ff */
[----:B------:R-:W2:Y:S01]  /*0070*/  LDCU.64 UR4, c[0x0][0x358] ;  /* 0x00006b00ff0477ac */ /* 0x000ea20008000a00 */
[----:B------:R-:W-:Y:S01]  /*0080*/  IMAD.MOV.U32 R4, RZ, RZ, 0x423bb012 ;  /* 0x423bb012ff047424 */ /* 0x000fe200078e00ff */
[----:B------:R-:W-:Y:S01]  /*0090*/  BSSY.RECONVERGENT B0, `(.L_x_53) ;  /* 0x00000db000007945 */ /* 0x000fe20003800200 */
[----:B------:R-:W-:-:S02]  /*00a0*/  IMAD.MOV.U32 R5, RZ, RZ, -0x75bd8fc ;  /* 0xf8a42704ff057424 */ /* 0x000fc400078e00ff */
[----:B------:R-:W-:Y:S02]  /*00b0*/  IMAD.MOV.U32 R8, RZ, RZ, -0x23270784 ;  /* 0xdcd8f87cff087424 */ /* 0x000fe400078e00ff */
[----:B------:R-:W-:Y:S02]  /*00c0*/  IMAD.MOV.U32 R9, RZ, RZ, 0x57fa2510 ;  /* 0x57fa2510ff097424 */ /* 0x000fe400078e00ff */
[----:B0-----:R-:W-:-:S04]  /*00d0*/  IMAD R13, R0, UR6, R13 ;  /* 0x00000006000d7c24 */ /* 0x001fc8000f8e020d */
[C---:B-1----:R-:W-:Y:S01]  /*00e0*/  IMAD.WIDE R6, R13.reuse, 0x30, R6 ;  /* 0x000000300d067825 */ /* 0x042fe200078e0206 */
[----:B------:R-:W-:-:S04]  /*00f0*/  ISETP.NE.AND P0, PT, R13, RZ, PT ;  /* 0x000000ff0d00720c */ /* 0x000fc80003f05270 */
[----:B--2---:R0:W-:Y:S04]  /*0100*/  STG.E.64 desc[UR4][R6.64], R2 ;  /* 0x0000000206007986 */ /* 0x0041e8000c101b04 */
[----:B------:R0:W-:Y:S04]  /*0110*/  STG.E.64 desc[UR4][R6.64+0x8], R4 ;  /* 0x0000080406007986 */ /* 0x0001e8000c101b04 */
[----:B------:R0:W-:Y:S01]  /*0120*/  STG.E.64 desc[UR4][R6.64+0x10], R8 ;  /* 0x0000100806007986 */ /* 0x0001e2000c101b04 */
[----:B------:R-:W-:Y:S05]  /*0130*/  @!P0 BRA `(.L_x_54) ;  /* 0x0000000c00408947 */ /* 0x000fea0003800000 */
[----:B------:R-:W-:Y:S01]  /*0140*/  SHF.R.S32.HI R0, RZ, 0x1f, R13 ;  /* 0x0000001fff007819 */ /* 0x000fe2000001140d */
[----:B------:R-:W-:-:S07]  /*0150*/  IMAD.MOV.U32 R12, RZ, RZ, RZ ;  /* 0x000000ffff0c7224 */ /* 0x000fce00078e00ff */
.L_x_60:
[----:B0-----:R-:W-:Y:S01]  /*0160*/  LOP3.LUT R2, R13, 0x3, RZ, 0xc0, !PT ;  /* 0x000000030d027812 */ /* 0x001fe200078ec0ff */
[----:B------:R-:W-:Y:S03]  /*0170*/  BSSY.RECONVERGENT B1, `(.L_x_55) ;  /* 0x00000c6000017945 */ /* 0x000fe60003800200 */
[----:B------:R-:W-:-:S04]  /*0180*/  ISETP.NE.U32.AND P0, PT, R2, RZ, PT ;  /* 0x000000ff0200720c */ /* 0x000fc80003f05070 */
[----:B------:R-:W-:-:S13]  /*0190*/  ISETP.NE.AND.EX P0, PT, RZ, RZ, PT, P0 ;  /* 0x000000ffff00720c */ /* 0x000fda0003f05300 */
[----:B------:R-:W-:Y:S05]  /*01a0*/  @!P0 BRA `(.L_x_56) ;  /* 0x0000000c00088947 */ /* 0x000fea0003800000 */
[----:B------:R-:W0:Y:S01]  /*01b0*/  LDC.64 R8, c[0x4][0x8] ;  /* 0x01000200ff087b82 */ /* 0x000e220000000a00 */
[----:B------:R-:W-:Y:S02]  /*01c0*/  IMAD.MOV.U32 R14, RZ, RZ, RZ ;  /* 0x000000ffff0e7224 */ /* 0x000fe400078e00ff */
[----:B0-----:R-:W-:-:S07]  /*01d0*/  IMAD.WIDE.U32 R8, R12, 0xc80, R8 ;  /* 0x00000c800c087825 */ /* 0x001fce00078e0008 */
.L_x_59:
[----:B0-----:R-:W-:Y:S01]  /*01e0*/  IMAD.MOV.U32 R15, RZ, RZ, RZ ;  /* 0x000000ffff0f7224 */ /* 0x001fe200078e00ff */
[----:B------:R-:W-:Y:S01]  /*01f0*/  CS2R R2, SRZ ;  /* 0x0000000000027805 */ /* 0x000fe2000001ff00 */
[----:B------:R-:W-:Y:S01]  /*0200*/  IMAD.MOV.U32 R17, RZ, RZ, RZ ;  /* 0x000000ffff117224 */ /* 0x000fe200078e00ff */
[----:B------:R-:W-:-:S07]  /*0210*/  CS2R R4, SRZ ;  /* 0x0000000000047805 */ /* 0x000fce000001ff00 */
.L_x_58:
[----:B------:R-:W-:-:S05]  /*0220*/  IMAD.WIDE.U32 R10, R17, 0x4, R6 ;  /* 0x00000004110a7825 */ /* 0x000fca00078e0006 */
[----:B------:R0:W5:Y:S01]  /*0230*/  LDG.E R16, desc[UR4][R10.64+0x4] ;  /* 0x000004040a107981 */ /* 0x000162000c1e1900 */
[----:B------:R-:W-:-:S07]  /*0240*/  IMAD.MOV.U32 R19, RZ, RZ, RZ ;  /* 0x000000ffff137224 */ /* 0x000fce00078e00ff */
.L_x_57:
[----:B-----5:R-:W-:Y:S01]  /*0250*/  SHF.R.U32.HI R24, RZ, R19, R16 ;  /* 0x00000013ff187219 */ /* 0x020fe20000011610 */
[----:B0-----:R-:W-:-:S03]  /*0260*/  IMAD.SHL.U32 R10, R17, 0x20, RZ ;  /* 0x00000020110a7824 */ /* 0x001fc600078e00ff */
[----:B------:R-:W-:Y:S01]  /*0270*/  LOP3.LUT R11, R24, 0x1, RZ, 0xc0, !PT ;  /* 0x00000001180b7812 */ /* 0x000fe200078ec0ff */
[----:B------:R-:W-:-:S03]  /*0280*/  IMAD.IADD R10, R10, 0x1, R19 ;  /* 0x000000010a0a7824 */ /* 0x000fc600078e0213 */
[----:B------:R-:W-:Y:S01]  /*0290*/  ISETP.NE.U32.AND P0, PT, R11, 0x1, PT ;  /* 0x000000010b00780c */ /* 0x000fe20003f05070 */
[----:B------:R-:W-:-:S03]  /*02a0*/  IMAD R11, R10, 0x5, RZ ;  /* 0x000000050a0b7824 */ /* 0x000fc600078e02ff */
[----:B------:R-:W-:Y:S01]  /*02b0*/  R2P PR, R24, 0x7e ;  /* 0x0000007e18007804 */ /* 0x000fe20000000000 */
[----:B------:R-:W-:-:S08]  /*02c0*/  IMAD.WIDE.U32 R10, R11, 0x4, R8 ;  /* 0x000000040b0a7825 */ /* 0x000fd000078e0008 */
[----:B------:R-:W2:Y:S04]  /*02d0*/  @!P0 LDG.E R18, desc[UR4][R10.64] ;  /* 0x000000040a128981 */ /* 0x000ea8000c1e1900 */
[----:B------:R-:W3:Y:S04]  /*02e0*/  @!P0 LDG.E R20, desc[UR4][R10.64+0x10] ;  /* 0x000010040a148981 */ /* 0x000ee8000c1e1900 */
[----:B------:R-:W4:Y:S04]  /*02f0*/  @P1 LDG.E R22, desc[UR4][R10.64+0x14] ;  /* 0x000014040a161981 */ /* 0x000f28000c1e1900 */
[----:B------:R-:W4:Y:S04]  /*0300*/  @P2 LDG.E R26, desc[UR4][R10.64+0x28] ;  /* 0x000028040a1a2981 */ /* 0x000f28000c1e1900 */
[----:B------:R-:W4:Y:S04]  /*0310*/  @!P0 LDG.E R21, desc[UR4][R10.64+0x4] ;  /* 0x000004040a158981 */ /* 0x000f28000c1e1900 */
[----:B------:R-:W4:Y:S04]  /*0320*/  @!P0 LDG.E R23, desc[UR4][R10.64+0xc] ;  /* 0x00000c040a178981 */ /* 0x000f28000c1e1900 */
[----:B------:R-:W4:Y:S04]  /*0330*/  @P1 LDG.E R25, desc[UR4][R10.64+0x18] ;  /* 0x000018040a191981 */ /* 0x000f28000c1e1900 */
[----:B------:R-:W4:Y:S04]  /*0340*/  @P3 LDG.E R28, desc[UR4][R10.64+0x3c] ;  /* 0x00003c040a1c3981 */ /* 0x000f28000c1e1900 */
[----:B------:R-:W4:Y:S01]  /*0350*/  @P6 LDG.E R27, desc[UR4][R10.64+0x7c] ;  /* 0x00007c040a1b6981 */ /* 0x000f22000c1e1900 */
[----:B--2---:R-:W-:-:S03]  /*0360*/  @!P0 LOP3.LUT R15, R15, R18, RZ, 0x3c, !PT ;  /* 0x000000120f0f8212 */ /* 0x004fc600078e3cff */
[----:B------:R-:W2:Y:S01]  /*0370*/  @!P0 LDG.E R18, desc[UR4][R10.64+0x8] ;  /* 0x000008040a128981 */ /* 0x000ea2000c1e1900 */
[----:B---3--:R-:W-:-:S03]  /*0380*/  @!P0 LOP3.LUT R3, R3, R20, RZ, 0x3c, !PT ;  /* 0x0000001403038212 */ /* 0x008fc600078e3cff */
[----:B------:R-:W3:Y:S01]  /*0390*/  @P1 LDG.E R20, desc[UR4][R10.64+0x24] ;  /* 0x000024040a141981 */ /* 0x000ee2000c1e1900 */
[----:B----4-:R-:W-:-:S03]  /*03a0*/  @P1 LOP3.LUT R15, R15, R22, RZ, 0x3c, !PT ;  /* 0x000000160f0f1212 */ /* 0x010fc600078e3cff */
[----:B------:R-:W4:Y:S01]  /*03b0*/  @P2 LDG.E R22, desc[UR4][R10.64+0x38] ;  /* 0x000038040a162981 */ /* 0x000f22000c1e1900 */
[----:B------:R-:W-:-:S03]  /*03c0*/  @P2 LOP3.LUT R15, R15, R26, RZ, 0x3c, !PT ;  /* 0x0000001a0f0f2212 */ /* 0x000fc600078e3cff */
[----:B------:R-:W4:Y:S01]  /*03d0*/  @P4 LDG.E R26, desc[UR4][R10.64+0x50] ;  /* 0x000050040a1a4981 */ /* 0x000f22000c1e1900 */
[----:B------:R-:W-:-:S03]  /*03e0*/  @!P0 LOP3.LUT R4, R4, R21, RZ, 0x3c, !PT ;  /* 0x0000001504048212 */ /* 0x000fc600078e3cff */
[----:B------:R-:W4:Y:S01]  /*03f0*/  @P1 LDG.E R21, desc[UR4][R10.64+0x20] ;  /* 0x000020040a151981 */ /* 0x000f22000c1e1900 */
[----:B------:R-:W-:-:S03]  /*0400*/  @!P0 LOP3.LUT R2, R2, R23, RZ, 0x3c, !PT ;  /* 0x0000001702028212 */ /* 0x000fc600078e3cff */
[----:B------:R-:W4:Y:S01]  /*0410*/  @P2 LDG.E R23, desc[UR4][R10.64+0x2c] ;  /* 0x00002c040a172981 */ /* 0x000f22000c1e1900 */
[----:B------:R-:W-:-:S03]  /*0420*/  @P1 LOP3.LUT R4, R4, R25, RZ, 0x3c, !PT ;  /* 0x0000001904041212 */ /* 0x000fc600078e3cff */
[----:B------:R-:W4:Y:S01]  /*0430*/  @P2 LDG.E R25, desc[UR4][R10.64+0x34] ;  /* 0x000034040a192981 */ /* 0x000f22000c1e1900 */
[----:B--2---:R-:W-:-:S03]  /*0440*/  @!P0 LOP3.LUT R5, R5, R18, RZ, 0x3c, !PT ;  /* 0x0000001205058212 */ /* 0x004fc600078e3cff */
[----:B------:R-:W2:Y:S01]  /*0450*/  @P1 LDG.E R18, desc[UR4][R10.64+0x1c] ;  /* 0x00001c040a121981 */ /* 0x000ea2000c1e1900 */
[----:B---3--:R-:W-:-:S03]  /*0460*/  @P1 LOP3.LUT R3, R3, R20, RZ, 0x3c, !PT ;  /* 0x0000001403031212 */ /* 0x008fc600078e3cff */
[----:B------:R-:W3:Y:S01]  /*0470*/  @P2 LDG.E R20, desc[UR4][R10.64+0x30] ;  /* 0x000030040a142981 */ /* 0x000ee2000c1e1900 */
[----:B----4-:R-:W-:-:S03]  /*0480*/  @P2 LOP3.LUT R3, R3, R22, RZ, 0x3c, !PT ;  /* 0x0000001603032212 */ /* 0x010fc600078e3cff */
[----:B------:R-:W4:Y:S01]  /*0490*/  @P3 LDG.E R22, desc[UR4][R10.64+0x4c] ;  /* 0x00004c040a163981 */ /* 0x000f22000c1e1900 */
[----:B------:R-:W-:-:S04]  /*04a0*/  @P3 LOP3.LUT R15, R15, R28, RZ, 0x3c, !PT ;  /* 0x0000001c0f0f3212 */ /* 0x000fc800078e3cff */
[----:B------:R-:W-:Y:S02]  /*04b0*/  @P4 LOP3.LUT R15, R15, R26, RZ, 0x3c, !PT ;  /* 0x0000001a0f0f4212 */ /* 0x000fe400078e3cff */
[----:B------:R-:W-:Y:S01]  /*04c0*/  @P1 LOP3.LUT R2, R2, R21, RZ, 0x3c, !PT ;  /* 0x0000001502021212 */ /* 0x000fe200078e3cff */
[----:B------:R-:W4:Y:S04]  /*04d0*/  @P5 LDG.E R26, desc[UR4][R10.64+0x64] ;  /* 0x000064040a1a5981 */ /* 0x000f28000c1e1900 */
[----:B------:R-:W4:Y:S01]  /*04e0*/  @P3 LDG.E R21, desc[UR4][R10.64+0x40] ;  /* 0x000040040a153981 */ /* 0x000f22000c1e1900 */
[----:B------:R-:W-:Y:S02]  /*04f0*/  @P2 LOP3.LUT R4, R4, R23, RZ, 0x3c, !PT ;  /* 0x0000001704042212 */ /* 0x000fe400078e3cff */
[----:B------:R-:W-:Y:S01]  /*0500*/  @P2 LOP3.LUT R2, R2, R25, RZ, 0x3c, !PT ;  /* 0x0000001902022212 */ /* 0x000fe200078e3cff */
[----:B------:R-:W4:Y:S04]  /*0510*/  @P3 LDG.E R23, desc[UR4][R10.64+0x48] ;  /* 0x000048040a173981 */ /* 0x000f28000c1e1900 */
[----:B------:R-:W4:Y:S01]  /*0520*/  @P4 LDG.E R25, desc[UR4][R10.64+0x54] ;  /* 0x000054040a194981 */ /* 0x000f22000c1e1900 */
[----:B--2---:R-:W-:-:S03]  /*0530*/  @P1 LOP3.LUT R5, R5, R18, RZ, 0x3c, !PT ;  /* 0x0000001205051212 */ /* 0x004fc600078e3cff */
[----:B------:R-:W2:Y:S01]  /*0540*/  @P3 LDG.E R18, desc[UR4][R10.64+0x44] ;  /* 0x000044040a123981 */ /* 0x000ea2000c1e1900 */
[----:B---3--:R-:W-:-:S03]  /*0550*/  @P2 LOP3.LUT R5, R5, R20, RZ, 0x3c, !PT ;  /* 0x0000001405052212 */ /* 0x008fc600078e3cff */
[----:B------:R-:W3:Y:S01]  /*0560*/  @P4 LDG.E R20, desc[UR4][R10.64+0x58] ;  /* 0x000058040a144981 */ /* 0x000ee2000c1e1900 */
[----:B----4-:R-:W-:-:S03]  /*0570*/  @P3 LOP3.LUT R3, R3, R22, RZ, 0x3c, !PT ;  /* 0x0000001603033212 */ /* 0x010fc600078e3cff */
[----:B------:R-:W4:Y:S01]  /*0580*/  @P4 LDG.E R22, desc[UR4][R10.64+0x60] ;  /* 0x000060040a164981 */ /* 0x000f22000c1e1900 */
[----:B------:R-:W-:Y:S02]  /*0590*/  LOP3.LUT P0, RZ, R24, 0x80, RZ, 0xc0, !PT ;  /* 0x0000008018ff7812 */ /* 0x000fe4000780c0ff */
[----:B------:R-:W-:Y:S02]  /*05a0*/  @P5 LOP3.LUT R15, R15, R26, RZ, 0x3c, !PT ;  /* 0x0000001a0f0f5212 */ /* 0x000fe400078e3cff */
[----:B------:R-:W4:Y:S01]  /*05b0*/  @P6 LDG.E R26, desc[UR4][R10.64+0x78] ;  /* 0x000078040a1a6981 */ /* 0x000f22000c1e1900 */
[----:B------:R-:W-:-:S03]  /*05c0*/  @P3 LOP3.LUT R4, R4, R21, RZ, 0x3c, !PT ;  /* 0x0000001504043212 */ /* 0x000fc600078e3cff */
[----:B------:R-:W4:Y:S01]  /*05d0*/  @P4 LDG.E R21, desc[UR4][R10.64+0x5c] ;  /* 0x00005c040a154981 */ /* 0x000f22000c1e1900 */
[----:B------:R-:W-:-:S03]  /*05e0*/  @P3 LOP3.LUT R2, R2, R23, RZ, 0x3c, !PT ;  /* 0x0000001702023212 */ /* 0x000fc600078e3cff */
[----:B------:R-:W4:Y:S01]  /*05f0*/  @P5 LDG.E R23, desc[UR4][R10.64+0x68] ;  /* 0x000068040a175981 */ /* 0x000f22000c1e1900 */
[----:B------:R-:W-:-:S03]  /*0600*/  @P4 LOP3.LUT R4, R4, R25, RZ, 0x3c, !PT ;  /* 0x0000001904044212 */ /* 0x000fc600078e3cff */
[----:B------:R-:W4:Y:S01]  /*0610*/  @P5 LDG.E R25, desc[UR4][R10.64+0x70] ;  /* 0x000070040a195981 */ /* 0x000f22000c1e1900 */
[----:B--2---:R-:W-:-:S03]  /*0620*/  @P3 LOP3.LUT R5, R5, R18, RZ, 0x3c, !PT ;  /* 0x0000001205053212 */ /* 0x004fc600078e3cff */
[----:B------:R-:W2:Y:S01]  /*0630*/  @P5 LDG.E R18, desc[UR4][R10.64+0x6c] ;  /* 0x00006c040a125981 */ /* 0x000ea2000c1e1900 */
[----:B---3--:R-:W-:-:S03]  /*0640*/  @P4 LOP3.LUT R5, R5, R20, RZ, 0x3c, !PT ;  /* 0x0000001405054212 */ /* 0x008fc600078e3cff */
[----:B------:R-:W3:Y:S01]  /*0650*/  @P5 LDG.E R20, desc[UR4][R10.64+0x74] ;  /* 0x000074040a145981 */ /* 0x000ee2000c1e1900 */
[----:B----4-:R-:W-:-:S03]  /*0660*/  @P4 LOP3.LUT R3, R3, R22, RZ, 0x3c, !PT ;  /* 0x0000001603034212 */ /* 0x010fc600078e3cff */
[----:B------:R-:W4:Y:S01]  /*0670*/  @P0 LDG.E R22, desc[UR4][R10.64+0x8c] ;  /* 0x00008c040a160981 */ /* 0x000f22000c1e1900 */
[----:B------:R-:W-:-:S03]  /*0680*/  @P6 LOP3.LUT R15, R15, R26, RZ, 0x3c, !PT ;  /* 0x0000001a0f0f6212 */ /* 0x000fc600078e3cff */
        /* <DEDUP_REMOVED lines=13> */
[----:B------:R-:W-:Y:S02]  /*0760*/  @P6 LOP3.LUT R4, R4, R27, RZ, 0x3c, !PT ;  /* 0x0000001b04046212 */ /* 0x000fe400078e3cff */
[----:B------:R-:W-:Y:S02]  /*0770*/  @P6 LOP3.LUT R2, R2, R21, RZ, 0x3c, !PT ;  /* 0x0000001502026212 */ /* 0x000fe400078e3cff */
[----:B------:R-:W-:Y:S02]  /*0780*/  @P0 LOP3.LUT R4, R4, R23, RZ, 0x3c, !PT ;  /* 0x0000001704040212 */ /* 0x000fe400078e3cff */
[----:B------:R-:W-:Y:S02]  /*0790*/  @P0 LOP3.LUT R2, R2, R25, RZ, 0x3c, !PT ;  /* 0x0000001902020212 */ /* 0x000fe400078e3cff */
[----:B--2---:R-:W-:Y:S02]  /*07a0*/  @P6 LOP3.LUT R5, R5, R18, RZ, 0x3c, !PT ;  /* 0x0000001205056212 */ /* 0x004fe400078e3cff */
[----:B---3--:R-:W-:-:S02]  /*07b0*/  @P6 LOP3.LUT R3, R3, R20, RZ, 0x3c, !PT ;  /* 0x0000001403036212 */ /* 0x008fc400078e3cff */
[----:B----4-:R-:W-:Y:S02]  /*07c0*/  @P0 LOP3.LUT R5, R5, R22, RZ, 0x3c, !PT ;  /* 0x0000001605050212 */ /* 0x010fe400078e3cff */
[----:B------:R-:W-:Y:S02]  /*07d0*/  @P0 LOP3.LUT R3, R3, R26, RZ, 0x3c, !PT ;  /* 0x0000001a03030212 */ /* 0x000fe400078e3cff */
[----:B------:R-:W-:-:S13]  /*07e0*/  R2P PR, R24.B1, 0x7f ;  /* 0x0000007f18007804 */ /* 0x000fda0000001000 */
[----:B------:R-:W2:Y:S04]  /*07f0*/  @P0 LDG.E R18, desc[UR4][R10.64+0xa0] ;  /* 0x0000a0040a120981 */ /* 0x000ea8000c1e1900 */
[----:B------:R-:W3:Y:S04]  /*0800*/  @P1 LDG.E R22, desc[UR4][R10.64+0xb4] ;  /* 0x0000b4040a161981 */ /* 0x000ee8000c1e1900 */
[----:B------:R-:W4:Y:S04]  /*0810*/  @P2 LDG.E R26, desc[UR4][R10.64+0xc8] ;  /* 0x0000c8040a1a2981 */ /* 0x000f28000c1e1900 */
[----:B------:R-:W4:Y:S04]  /*0820*/  @P3 LDG.E R28, desc[UR4][R10.64+0xdc] ;  /* 0x0000dc040a1c3981 */ /* 0x000f28000c1e1900 */
[----:B------:R-:W4:Y:S04]  /*0830*/  @P0 LDG.E R23, desc[UR4][R10.64+0xa4] ;  /* 0x0000a4040a170981 */ /* 0x000f28000c1e1900 */
[----:B------:R-:W4:Y:S04]  /*0840*/  @P0 LDG.E R20, desc[UR4][R10.64+0xa8] ;  /* 0x0000a8040a140981 */ /* 0x000f28000c1e1900 */
[----:B------:R-:W4:Y:S04]  /*0850*/  @P4 LDG.E R25, desc[UR4][R10.64+0xf0] ;  /* 0x0000f0040a194981 */ /* 0x000f28000c1e1900 */
        /* <DEDUP_REMOVED lines=21> */
[----:B------:R-:W-:Y:S02]  /*09b0*/  LOP3.LUT P0, RZ, R24, 0x8000, RZ, 0xc0, !PT ;  /* 0x0000800018ff7812 */ /* 0x000fe4000780c0ff */
[----:B----4-:R-:W-:Y:S01]  /*09c0*/  @P5 LOP3.LUT R15, R15, R26, RZ, 0x3c, !PT ;  /* 0x0000001a0f0f5212 */ /* 0x010fe200078e3cff */
[----:B------:R-:W4:Y:S04]  /*09d0*/  @P3 LDG.E R24, desc[UR4][R10.64+0xe4] ;  /* 0x0000e4040a183981 */ /* 0x000f28000c1e1900 */
[----:B------:R-:W2:Y:S01]  /*09e0*/  @P6 LDG.E R26, desc[UR4][R10.64+0x118] ;  /* 0x000118040a1a6981 */ /* 0x000ea2000c1e1900 */
        /* <DEDUP_REMOVED lines=8> */
[----:B---3--:R-:W-:-:S03]  /*0a70*/  @P2 LOP3.LUT R3, R3, R22, RZ, 0x3c, !PT ;  /* 0x0000001603032212 */ /* 0x008fc600078e3cff */
[----:B------:R-:W3:Y:S01]  /*0a80*/  @P4 LDG.E R22, desc[UR4][R10.64+0x100] ;  /* 0x000100040a164981 */ /* 0x000ee2000c1e1900 */
[----:B--2---:R-:W-:-:S03]  /*0a90*/  @P6 LOP3.LUT R15, R15, R26, RZ, 0x3c, !PT ;  /* 0x0000001a0f0f6212 */ /* 0x004fc600078e3cff */
[----:B------:R-:W2:Y:S01]  /*0aa0*/  @P0 LDG.E R26, desc[UR4][R10.64+0x12c] ;  /* 0x00012c040a1a0981 */ /* 0x000ea2000c1e1900 */
[----:B----4-:R-:W-:-:S03]  /*0ab0*/  @P2 LOP3.LUT R2, R2, R23, RZ, 0x3c, !PT ;  /* 0x0000001702022212 */ /* 0x010fc600078e3cff */
[----:B------:R-:W4:Y:S01]  /*0ac0*/  @P4 LDG.E R23, desc[UR4][R10.64+0xfc] ;  /* 0x0000fc040a174981 */ /* 0x000f22000c1e1900 */
[----:B------:R-:W-:-:S03]  /*0ad0*/  @P2 LOP3.LUT R5, R5, R20, RZ, 0x3c, !PT ;  /* 0x0000001405052212 */ /* 0x000fc600078e3cff */
[----:B------:R-:W4:Y:S01]  /*0ae0*/  @P4 LDG.E R20, desc[UR4][R10.64+0xf8] ;  /* 0x0000f8040a144981 */ /* 0x000f22000c1e1900 */
[----:B------:R-:W-:Y:S02]  /*0af0*/  @P3 LOP3.LUT R2, R2, R27, RZ, 0x3c, !PT ;  /* 0x0000001b02023212 */ /* 0x000fe400078e3cff */
[----:B------:R-:W-:Y:S01]  /*0b00*/  @P3 LOP3.LUT R4, R4, R25, RZ, 0x3c, !PT ;  /* 0x0000001904043212 */ /* 0x000fe200078e3cff */
[----:B------:R-:W4:Y:S01]  /*0b10*/  @P5 LDG.E R27, desc[UR4][R10.64+0x110] ;  /* 0x000110040a1b5981 */ /* 0x000f22000c1e1900 */
[----:B------:R-:W-:-:S03]  /*0b20*/  @P3 LOP3.LUT R5, R5, R24, RZ, 0x3c, !PT ;  /* 0x0000001805053212 */ /* 0x000fc600078e3cff */
[----:B------:R-:W4:Y:S04]  /*0b30*/  @P5 LDG.E R25, desc[UR4][R10.64+0x108] ;  /* 0x000108040a195981 */ /* 0x000f28000c1e1900 */
        /* <DEDUP_REMOVED lines=19> */
[----:B------:R-:W-:-:S05]  /*0c70*/  VIADD R19, R19, 0x10 ;  /* 0x0000001013137836 */ /* 0x000fca0000000000 */
[----:B------:R-:W-:Y:S02]  /*0c80*/  ISETP.NE.AND P1, PT, R19, 0x20, PT ;  /* 0x000000201300780c */ /* 0x000fe40003f25270 */
[----:B------:R-:W-:Y:S02]  /*0c90*/  @P5 LOP3.LUT R3, R3, R18, RZ, 0x3c, !PT ;  /* 0x0000001203035212 */ /* 0x000fe400078e3cff */
[----:B------:R-:W-:Y:S02]  /*0ca0*/  @P6 LOP3.LUT R4, R4, R21, RZ, 0x3c, !PT ;  /* 0x0000001504046212 */ /* 0x000fe400078e3cff */
[----:B---3--:R-:W-:-:S04]  /*0cb0*/  @P6 LOP3.LUT R3, R3, R22, RZ, 0x3c, !PT ;  /* 0x0000001603036212 */ /* 0x008fc800078e3cff */
[----:B--2---:R-:W-:Y:S02]  /*0cc0*/  @P0 LOP3.LUT R3, R3, R26, RZ, 0x3c, !PT ;  /* 0x0000001a03030212 */ /* 0x004fe400078e3cff */
[----:B----4-:R-:W-:Y:S02]  /*0cd0*/  @P6 LOP3.LUT R2, R2, R23, RZ, 0x3c, !PT ;  /* 0x0000001702026212 */ /* 0x010fe400078e3cff */
[----:B------:R-:W-:Y:S02]  /*0ce0*/  @P6 LOP3.LUT R5, R5, R20, RZ, 0x3c, !PT ;  /* 0x0000001405056212 */ /* 0x000fe400078e3cff */
[----:B------:R-:W-:Y:S02]  /*0cf0*/  @P0 LOP3.LUT R2, R2, R27, RZ, 0x3c, !PT ;  /* 0x0000001b02020212 */ /* 0x000fe400078e3cff */
[----:B------:R-:W-:Y:S02]  /*0d00*/  @P0 LOP3.LUT R4, R4, R25, RZ, 0x3c, !PT ;  /* 0x0000001904040212 */ /* 0x000fe400078e3cff */
[----:B------:R-:W-:Y:S01]  /*0d10*/  @P0 LOP3.LUT R5, R5, R24, RZ, 0x3c, !PT ;  /* 0x0000001805050212 */ /* 0x000fe200078e3cff */
[----:B------:R-:W-:Y:S06]  /*0d20*/  @P1 BRA `(.L_x_57) ;  /* 0xfffffff400481947 */ /* 0x000fec000383ffff */
[----:B------:R-:W-:-:S05]  /*0d30*/  VIADD R17, R17, 0x1 ;  /* 0x0000000111117836 */ /* 0x000fca0000000000 */
[----:B------:R-:W-:-:S13]  /*0d40*/  ISETP.NE.AND P0, PT, R17, 0x5, PT ;  /* 0x000000051100780c */ /* 0x000fda0003f05270 */
[----:B------:R-:W-:Y:S05]  /*0d50*/  @P0 BRA `(.L_x_58) ;  /* 0xfffffff400300947 */ /* 0x000fea000383ffff */
[----:B------:R0:W-:Y:S01]  /*0d60*/  STG.E.64 desc[UR4][R6.64+0x8], R4 ;  /* 0x0000080406007986 */ /* 0x0001e2000c101b04 */
[----:B------:R-:W-:Y:S01]  /*0d70*/  VIADD R14, R14, 0x1 ;  /* 0x000000010e0e7836 */ /* 0x000fe20000000000 */
[----:B------:R-:W-:Y:S02]  /*0d80*/  LOP3.LUT R11, R13, 0x3, RZ, 0xc0, !PT ;  /* 0x000000030d0b7812 */ /* 0x000fe400078ec0ff */
[----:B------:R0:W-:Y:S02]  /*0d90*/  STG.E.64 desc[UR4][R6.64+0x10], R2 ;  /* 0x0000100206007986 */ /* 0x0001e4000c101b04 */
[----:B------:R-:W-:Y:S02]  /*0da0*/  ISETP.GE.U32.AND P0, PT, R14, R11, PT ;  /* 0x0000000b0e00720c */ /* 0x000fe40003f06070 */
[----:B------:R0:W-:Y:S11]  /*0db0*/  STG.E desc[UR4][R6.64+0x4], R15 ;  /* 0x0000040f06007986 */ /* 0x0001f6000c101904 */
[----:B------:R-:W-:Y:S05]  /*0dc0*/  @!P0 BRA `(.L_x_59) ;  /* 0xfffffff400048947 */ /* 0x000fea000383ffff */
.L_x_56:
[----:B------:R-:W-:Y:S05]  /*0dd0*/  BSYNC.RECONVERGENT B1 ;  /* 0x0000000000017941 */ /* 0x000fea0003800200 */
.L_x_55:
[C---:B------:R-:W-:Y:S01]  /*0de0*/  ISETP.GT.U32.AND P0, PT, R13.reuse, 0x3, PT ;  /* 0x000000030d00780c */ /* 0x040fe20003f04070 */
[----:B------:R-:W-:Y:S01]  /*0df0*/  VIADD R12, R12, 0x1 ;  /* 0x000000010c0c7836 */ /* 0x000fe20000000000 */
[--C-:B------:R-:W-:Y:S02]  /*0e00*/  SHF.R.U64 R13, R13, 0x2, R0.reuse ;  /* 0x000000020d0d7819 */ /* 0x100fe40000001200 */
[----:B------:R-:W-:Y:S02]  /*0e10*/  ISETP.GT.U32.AND.EX P0, PT, R0, RZ, PT, P0 ;  /* 0x000000ff0000720c */ /* 0x000fe40003f04100 */
[----:B------:R-:W-:-:S11]  /*0e20*/  SHF.R.U32.HI R0, RZ, 0x2, R0 ;  /* 0x00000002ff007819 */ /* 0x000fd60000011600 */
[----:B------:R-:W-:Y:S05]  /*0e30*/  @P0 BRA `(.L_x_60) ;  /* 0xfffffff000c80947 */ /* 0x000fea000383ffff */
.L_x_54:
[----:B------:R-:W-:Y:S05]  /*0e40*/  BSYNC.RECONVERGENT B0 ;  /* 0x0000000000007941 */ /* 0x000fea0003800200 */
.L_x_53:
[----:B------:R-:W-:Y:S04]  /*0e50*/  STG.E.64 desc[UR4][R6.64+0x18], RZ ;  /* 0x000018ff06007986 */ /* 0x000fe8000c101b04 */
[----:B------:R-:W-:Y:S04]  /*0e60*/  STG.E desc[UR4][R6.64+0x20], RZ ;  /* 0x000020ff06007986 */ /* 0x000fe8000c101904 */
[----:B------:R-:W-:Y:S01]  /*0e70*/  STG.E.64 desc[UR4][R6.64+0x28], RZ ;  /* 0x000028ff06007986 */ /* 0x000fe2000c101b04 */
[----:B------:R-:W-:Y:S05]  /*0e80*/  EXIT ;  /* 0x000000000000794d */ /* 0x000fea0003800000 */
.L_x_61:
        /* <DEDUP_REMOVED lines=15> */
.L_x_74:


//--------------------- .nv.global.init           --------------------------
	.section	.nv.global.init,"aw",@progbits
	.align	4
.nv.global.init:
	.type		mrg32k3aM1SubSeq,@object
	.size		mrg32k3aM1SubSeq,(mrg32k3aM2SubSeq - mrg32k3aM1SubSeq)
mrg32k3aM1SubSeq:
        /*0000*/ 	.byte	0x0b, 0xcc, 0xee, 0x04, 0x73, 0x29, 0x8b, 0x6f, 0xf6, 0x53, 0x03, 0xf6, 0x23, 0xf6, 0xea, 0xda
        /* <DEDUP_REMOVED lines=125> */
	.type		mrg32k3aM2SubSeq,@object
	.size		mrg32k3aM2SubSeq,(mrg32k3aM1 - mrg32k3aM2SubSeq)
mrg32k3aM2SubSeq:
        /* <DEDUP_REMOVED lines=126> */
	.type		mrg32k3aM1,@object
	.size		mrg32k3aM1,(mrg32k3aM1Seq - mrg32k3aM1)
mrg32k3aM1:
        /* <DEDUP_REMOVED lines=144> */
	.type		mrg32k3aM1Seq,@object
	.size		mrg32k3aM1Seq,(mrg32k3aM2 - mrg32k3aM1Seq)
mrg32k3aM1Seq:
        /* <DEDUP_REMOVED lines=144> */
	.type		mrg32k3aM2,@object
	.size		mrg32k3aM2,(mrg32k3aM2Seq - mrg32k3aM2)
mrg32k3aM2:
        /* <DEDUP_REMOVED lines=144> */
	.type		mrg32k3aM2Seq,@object
	.size		mrg32k3aM2Seq,(precalc_xorwow_matrix - mrg32k3aM2Seq)
mrg32k3aM2Seq:
        /* <DEDUP_REMOVED lines=144> */
	.type		precalc_xorwow_matrix,@object
	.size		precalc_xorwow_matrix,(precalc_xorwow_offset_matrix - precalc_xorwow_matrix)
precalc_xorwow_matrix:
        /* <DEDUP_REMOVED lines=6400> */
	.type		precalc_xorwow_offset_matrix,@object
	.size		precalc_xorwow_offset_matrix,($str$2 - precalc_xorwow_offset_matrix)
precalc_xorwow_offset_matrix:
        /* <DEDUP_REMOVED lines=6400> */
	.type		$str$2,@object
	.size		$str$2,($str - $str$2)
$str$2:
        /*353c0*/ 	.byte	0x6d, 0x79, 0x72, 0x61, 0x6e, 0x64, 0x20, 0x3e, 0x3d, 0x20, 0x6d, 0x69, 0x6e, 0x5f, 0x72, 0x61
        /*353d0*/ 	.byte	0x6e, 0x64, 0x5f, 0x69, 0x6e, 0x74, 0x00
	.type		$str,@object
	.size		$str,($str$1 - $str)
$str:
        /*353d7*/ 	.byte	0x6d, 0x79, 0x72, 0x61, 0x6e, 0x64, 0x20, 0x3c, 0x3d, 0x20, 0x6d, 0x61, 0x78, 0x5f, 0x72, 0x61
        /*353e7*/ 	.byte	0x6e, 0x64, 0x5f, 0x69, 0x6e, 0x74, 0x00
	.type		$str$1,@object
	.size		$str$1,(__unnamed_1 - $str$1)
$str$1:
        /*353ee*/ 	.byte	0x2f, 0x74, 0x6d, 0x70, 0x2f, 0x73, 0x61, 0x73, 0x73, 0x5f, 0x63, 0x75, 0x5f, 0x65, 0x79, 0x34
        /*353fe*/ 	.byte	0x6c, 0x33, 0x33, 0x72, 0x36, 0x2f, 0x6b, 0x2e, 0x63, 0x75, 0x00
	.type		__unnamed_1,@object
	.size		__unnamed_1,(__unnamed_2 - __unnamed_1)
__unnamed_1:
        /*35409*/ 	.byte	0x76, 0x6f, 0x69, 0x64, 0x20, 0x67, 0x65, 0x6e, 0x65, 0x72, 0x61, 0x74, 0x65, 0x5f, 0x6b, 0x65
        /*35419*/ 	.byte	0x72, 0x6e, 0x65, 0x6c, 0x28, 0x63, 0x75, 0x72, 0x61, 0x6e, 0x64, 0x53, 0x74, 0x61, 0x74, 0x65
        /*35429*/ 	.byte	0x58, 0x4f, 0x52, 0x57, 0x4f, 0x57, 0x20, 0x2a, 0x2c, 0x20, 0x69, 0x6e, 0x74, 0x2c, 0x20, 0x54
        /*35439*/ 	.byte	0x2c, 0x20, 0x54, 0x2c, 0x20, 0x54, 0x20, 0x2a, 0x2c, 0x20, 0x69, 0x6e, 0x74, 0x29, 0x20, 0x5b
        /*35449*/ 	.byte	0x77, 0x69, 0x74, 0x68, 0x20, 0x54, 0x20, 0x3d, 0x20, 0x69, 0x6e, 0x74, 0x5d, 0x00
	.type		__unnamed_2,@object
	.size		__unnamed_2,(.L_10 - __unnamed_2)
__unnamed_2:
        /*35457*/ 	.byte	0x76, 0x6f, 0x69, 0x64, 0x20, 0x67, 0x65, 0x6e, 0x65, 0x72, 0x61, 0x74, 0x65, 0x5f, 0x6b, 0x65
        /*35467*/ 	.byte	0x72, 0x6e, 0x65, 0x6c, 0x28, 0x63, 0x75, 0x72, 0x61, 0x6e, 0x64, 0x53, 0x74, 0x61, 0x74, 0x65
        /*35477*/ 	.byte	0x58, 0x4f, 0x52, 0x57, 0x4f, 0x57, 0x20, 0x2a, 0x2c, 0x20, 0x69, 0x6e, 0x74, 0x2c, 0x20, 0x54
        /*35487*/ 	.byte	0x2c, 0x20, 0x54, 0x2c, 0x20, 0x54, 0x20, 0x2a, 0x2c, 0x20, 0x69, 0x6e, 0x74, 0x29, 0x20, 0x5b
        /*35497*/ 	.byte	0x77, 0x69, 0x74, 0x68, 0x20, 0x54, 0x20, 0x3d, 0x20, 0x75, 0x6e, 0x73, 0x69, 0x67, 0x6e, 0x65
        /*354a7*/ 	.byte	0x64, 0x20, 0x63, 0x68, 0x61, 0x72, 0x5d, 0x00
.L_10:


//--------------------- .nv.shared._Z15generate_kernelIhEvP17curandStateXORWOWiT_S2_PS2_i --------------------------
	.section	.nv.shared._Z15generate_kernelIhEvP17curandStateXORWOWiT_S2_PS2_i,"aw",@nobits
	.sectionflags	@""
	.align	16
	.zero		1024


//--------------------- .nv.shared.reserved.0     --------------------------
	.section	.nv.shared.reserved.0,"aw",@nobits
	.weak		__nv_reservedSMEM_offset_0_alias
	.size		__nv_reservedSMEM_offset_0_alias, 0, 64
	.other		__nv_reservedSMEM_offset_0_alias,@"STO_CUDA_RESERVED_SHARED STV_DEFAULT"
__nv_reservedSMEM_offset_0_alias:
	.zero		0
	.zero		64


//--------------------- .nv.shared._Z15generate_kernelIiEvP17curandStateXORWOWiT_S2_PS2_i --------------------------
	.section	.nv.shared._Z15generate_kernelIiEvP17curandStateXORWOWiT_S2_PS2_i,"aw",@nobits
	.sectionflags	@""
	.align	16
	.zero		1024


//--------------------- .nv.shared._Z16find_occurenciesPPiS0_S_ii --------------------------
	.section	.nv.shared._Z16find_occurenciesPPiS0_S_ii,"aw",@nobits
	.sectionflags	@""
	.align	16
	.zero		1024


//--------------------- .nv.shared._Z17count_occurenciesPPiiiS_ --------------------------
	.section	.nv.shared._Z17count_occurenciesPPiiiS_,"aw",@nobits
	.sectionflags	@""
	.align	16
	.zero		1024


//--------------------- .nv.shared._Z21fill_array_with_valueIbEvPT_S0_i --------------------------
	.section	.nv.shared._Z21fill_array_with_valueIbEvPT_S0_i,"aw",@nobits
	.sectionflags	@""
	.align	16
	.zero		1024


//--------------------- .nv.shared._Z12find_answersPPiiiPb --------------------------
	.section	.nv.shared._Z12find_answersPPiiiPb,"aw",@nobits
	.sectionflags	@""
	.align	16
	.zero		1024


//--------------------- .nv.shared._Z22operate_working_matrixPPiiS_S0_S0_PKc --------------------------
	.section	.nv.shared._Z22operate_working_matrixPPiiS_S0_S0_PKc,"aw",@nobits
	.sectionflags	@""
	.align	16
	.zero		1024


//--------------------- .nv.shared._Z21fill_array_with_valueIiEvPT_S0_i --------------------------
	.section	.nv.shared._Z21fill_array_with_valueIiEvPT_S0_i,"aw",@nobits
	.sectionflags	@""
	.align	16
	.zero		1024


//--------------------- .nv.shared._Z16fill_occurenciesPPiS0_S_PKiPKcS2_S_ --------------------------
	.section	.nv.shared._Z16fill_occurenciesPPiS0_S_PKiPKcS2_S_,"aw",@nobits
	.sectionflags	@""
	.align	16
	.zero		1024


//--------------------- .nv.shared._Z13count_symbolsPKciPi --------------------------
	.section	.nv.shared._Z13count_symbolsPKciPi,"aw",@nobits
	.sectionflags	@""
	.align	16
	.zero		1024


//--------------------- .nv.shared._Z19fill_working_matrixPPiPKiii --------------------------
	.section	.nv.shared._Z19fill_working_matrixPPiPKiii,"aw",@nobits
	.sectionflags	@""
	.align	16
	.zero		1024


//--------------------- .nv.shared._Z15vectorSumSharedPiS_i --------------------------
	.section	.nv.shared._Z15vectorSumSharedPiS_i,"aw",@nobits
	.sectionflags	@""
	.align	16
	.zero		1024


//--------------------- .nv.shared._Z12setup_kernelP17curandStateXORWOW --------------------------
	.section	.nv.shared._Z12setup_kernelP17curandStateXORWOW,"aw",@nobits
	.sectionflags	@""
	.align	16
	.zero		1024


//--------------------- .nv.constant0._Z15generate_kernelIhEvP17curandStateXORWOWiT_S2_PS2_i --------------------------
	.section	.nv.constant0._Z15generate_kernelIhEvP17curandStateXORWOWiT_S2_PS2_i,"a",@progbits
	.sectionflags	@""
	.align	4
.nv.constant0._Z15generate_kernelIhEvP17curandStateXORWOWiT_S2_PS2_i:
	.zero		924


//--------------------- .nv.constant0._Z15generate_kernelIiEvP17curandStateXORWOWiT_S2_PS2_i --------------------------
	.section	.nv.constant0._Z15generate_kernelIiEvP17curandStateXORWOWiT_S2_PS2_i,"a",@progbits
	.sectionflags	@""
	.align	4
.nv.constant0._Z15generate_kernelIiEvP17curandStateXORWOWiT_S2_PS2_i:
	.zero		932


//--------------------- .nv.constant0._Z16find_occurenciesPPiS0_S_ii --------------------------
	.section	.nv.constant0._Z16find_occurenciesPPiS0_S_ii,"a",@progbits
	.sectionflags	@""
	.align	4
.nv.constant0._Z16find_occurenciesPPiS0_S_ii:
	.zero		928


//--------------------- .nv.constant0._Z17count_occurenciesPPiiiS_ --------------------------
	.section	.nv.constant0._Z17count_occurenciesPPiiiS_,"a",@progbits
	.sectionflags	@""
	.align	4
.nv.constant0._Z17count_occurenciesPPiiiS_:
	.zero		920


//--------------------- .nv.constant0._Z21fill_array_with_valueIbEvPT_S0_i --------------------------
	.section	.nv.constant0._Z21fill_array_with_valueIbEvPT_S0_i,"a",@progbits
	.sectionflags	@""
	.align	4
.nv.constant0._Z21fill_array_with_valueIbEvPT_S0_i:
	.zero		912


//--------------------- .nv.constant0._Z12find_answersPPiiiPb --------------------------
	.section	.nv.constant0._Z12find_answersPPiiiPb,"a",@progbits
	.sectionflags	@""
	.align	4
.nv.constant0._Z12find_answersPPiiiPb:
	.zero		920


//--------------------- .nv.constant0._Z22operate_working_matrixPPiiS_S0_S0_PKc --------------------------
	.section	.nv.constant0._Z22operate_working_matrixPPiiS_S0_S0_PKc,"a",@progbits
	.sectionflags	@""
	.align	4
.nv.constant0._Z22operate_working_matrixPPiiS_S0_S0_PKc:
	.zero		944


//--------------------- .nv.constant0._Z21fill_array_with_valueIiEvPT_S0_i --------------------------
	.section	.nv.constant0._Z21fill_array_with_valueIiEvPT_S0_i,"a",@progbits
	.sectionflags	@""
	.align	4
.nv.constant0._Z21fill_array_with_valueIiEvPT_S0_i:
	.zero		912


//--------------------- .nv.constant0._Z16fill_occurenciesPPiS0_S_PKiPKcS2_S_ --------------------------
	.section	.nv.constant0._Z16fill_occurenciesPPiS0_S_PKiPKcS2_S_,"a",@progbits
	.sectionflags	@""
	.align	4
.nv.constant0._Z16fill_occurenciesPPiS0_S_PKiPKcS2_S_:
	.zero		952


//--------------------- .nv.constant0._Z13count_symbolsPKciPi --------------------------
	.section	.nv.constant0._Z13count_symbolsPKciPi,"a",@progbits
	.sectionflags	@""
	.align	4
.nv.constant0._Z13count_symbolsPKciPi:
	.zero		920


//--------------------- .nv.constant0._Z19fill_working_matrixPPiPKiii --------------------------
	.section	.nv.constant0._Z19fill_working_matrixPPiPKiii,"a",@progbits
	.sectionflags	@""
	.align	4
.nv.constant0._Z19fill_working_matrixPPiPKiii:
	.zero		920


//--------------------- .nv.constant0._Z15vectorSumSharedPiS_i --------------------------
	.section	.nv.constant0._Z15vectorSumSharedPiS_i,"a",@progbits
	.sectionflags	@""
	.align	4
.nv.constant0._Z15vectorSumSharedPiS_i:
	.zero		916


//--------------------- .nv.constant0._Z12setup_kernelP17curandStateXORWOW --------------------------
	.section	.nv.constant0._Z12setup_kernelP17curandStateXORWOW,"a",@progbits
	.sectionflags	@""
	.align	4
.nv.constant0._Z12setup_kernelP17curandStateXORWOW:
	.zero		904


//--------------------- SYMBOLS --------------------------

	.type		.nv.reservedSmem.offset0,@object
	.size		.nv.reservedSmem.offset0,0x4
	.type		.nv.reservedSmem.cap,@object
	.size		.nv.reservedSmem.cap,0x4
	.type		__assertfail,@function
